//
// Generated by NVIDIA NVVM Compiler
//
// Compiler Build ID: CL-36424714
// Cuda compilation tools, release 13.0, V13.0.88
// Based on NVVM 20.0.0
//

.version 9.0
.target sm_100
.address_size 64

	// .globl	_Z10Operation1PhS_jjjjf

.visible .entry _Z10Operation1PhS_jjjjf(
	.param .u64 .ptr .align 1 _Z10Operation1PhS_jjjjf_param_0,
	.param .u64 .ptr .align 1 _Z10Operation1PhS_jjjjf_param_1,
	.param .u32 _Z10Operation1PhS_jjjjf_param_2,
	.param .u32 _Z10Operation1PhS_jjjjf_param_3,
	.param .u32 _Z10Operation1PhS_jjjjf_param_4,
	.param .u32 _Z10Operation1PhS_jjjjf_param_5,
	.param .f32 _Z10Operation1PhS_jjjjf_param_6
)
{
	.reg .pred 	%p<74>;
	.reg .b16 	%rs<9>;
	.reg .b32 	%r<99>;
	.reg .b32 	%f<536>;
	.reg .b64 	%rd<17>;
	.reg .b64 	%fd<3>;

	ld.param.u64 	%rd3, [_Z10Operation1PhS_jjjjf_param_0];
	ld.param.u64 	%rd2, [_Z10Operation1PhS_jjjjf_param_1];
	ld.param.u32 	%r16, [_Z10Operation1PhS_jjjjf_param_2];
	ld.param.u32 	%r13, [_Z10Operation1PhS_jjjjf_param_3];
	ld.param.u32 	%r14, [_Z10Operation1PhS_jjjjf_param_4];
	ld.param.u32 	%r15, [_Z10Operation1PhS_jjjjf_param_5];
	ld.param.f32 	%f49, [_Z10Operation1PhS_jjjjf_param_6];
	cvta.to.global.u64 	%rd1, %rd3;
	mov.u32 	%r17, %ntid.x;
	mov.u32 	%r18, %ctaid.x;
	mov.u32 	%r19, %tid.x;
	mov.u32 	%r1, %ctaid.y;
	mad.lo.s32 	%r2, %r18, %r17, %r19;
	setp.ge.u32 	%p1, %r2, %r16;
	@%p1 bra 	$L__BB0_45;
	mul.lo.s32 	%r3, %r13, %r1;
	setp.gt.u32 	%p2, %r2, %r14;
	@%p2 bra 	$L__BB0_22;
	setp.gt.u32 	%p3, %r1, %r15;
	@%p3 bra 	$L__BB0_12;
	sub.s32 	%r4, %r14, %r2;
	cvt.rn.f32.u32 	%f1, %r4;
	abs.f32 	%f2, %f1;
	setp.eq.s32 	%p4, %r4, 1;
	mov.f32 	%f527, 0f3F800000;
	@%p4 bra 	$L__BB0_7;
	setp.num.f32 	%p5, %f2, %f2;
	@%p5 bra 	$L__BB0_6;
	mov.f32 	%f108, 0f40000000;
	add.rn.f32 	%f527, %f1, %f108;
	bra.uni 	$L__BB0_7;
$L__BB0_6:
	setp.lt.f32 	%p6, %f2, 0f00800000;
	mul.f32 	%f51, %f2, 0f4B800000;
	selp.f32 	%f52, %f51, %f2, %p6;
	mov.b32 	%r20, %f52;
	add.s32 	%r21, %r20, -1060439283;
	and.b32  	%r22, %r21, -8388608;
	sub.s32 	%r23, %r20, %r22;
	mov.b32 	%f53, %r23;
	cvt.rn.f32.s32 	%f54, %r22;
	selp.f32 	%f55, 0fC1C00000, 0f00000000, %p6;
	fma.rn.f32 	%f56, %f54, 0f34000000, %f55;
	add.f32 	%f57, %f53, 0fBF800000;
	add.f32 	%f58, %f53, 0f3F800000;
	rcp.approx.ftz.f32 	%f59, %f58;
	add.f32 	%f60, %f57, %f57;
	mul.f32 	%f61, %f60, %f59;
	mul.f32 	%f62, %f61, %f61;
	neg.f32 	%f63, %f61;
	sub.f32 	%f64, %f57, %f61;
	add.f32 	%f65, %f64, %f64;
	fma.rn.f32 	%f66, %f63, %f57, %f65;
	mul.rn.f32 	%f67, %f59, %f66;
	fma.rn.f32 	%f68, %f62, 0f3A2C32E4, 0f3B52E7DB;
	fma.rn.f32 	%f69, %f68, %f62, 0f3C93BB73;
	fma.rn.f32 	%f70, %f69, %f62, 0f3DF6384F;
	mul.rn.f32 	%f71, %f70, %f62;
	fma.rn.f32 	%f72, %f61, 0f3FB8AA3B, %f56;
	mul.f32 	%f73, %f71, 0f40400000;
	sub.f32 	%f74, %f56, %f72;
	fma.rn.f32 	%f75, %f61, 0f3FB8AA3B, %f74;
	fma.rn.f32 	%f76, %f67, 0f3FB8AA3B, %f75;
	fma.rn.f32 	%f77, %f61, 0f32A55E34, %f76;
	fma.rn.f32 	%f78, %f73, %f67, %f77;
	fma.rn.f32 	%f79, %f71, %f61, %f78;
	add.rn.f32 	%f80, %f72, %f79;
	mov.f32 	%f81, 0f40000000;
	mul.rn.f32 	%f82, %f80, %f81;
	cvt.rni.f32.f32 	%f83, %f82;
	sub.f32 	%f84, %f82, %f83;
	neg.f32 	%f85, %f82;
	fma.rn.f32 	%f86, %f80, 0f40000000, %f85;
	neg.f32 	%f87, %f72;
	add.rn.f32 	%f88, %f80, %f87;
	neg.f32 	%f89, %f88;
	add.rn.f32 	%f90, %f79, %f89;
	fma.rn.f32 	%f91, %f90, 0f40000000, %f86;
	add.f32 	%f92, %f84, %f91;
	setp.gt.f32 	%p7, %f83, 0f00000000;
	selp.b32 	%r24, 0, -2097152000, %p7;
	setp.eq.s32 	%p8, %r4, 0;
	setp.eq.f32 	%p9, %f2, 0f7F800000;
	add.f32 	%f93, %f1, %f1;
	setp.lt.f32 	%p10, %f82, 0f00000000;
	selp.f32 	%f94, 0f00000000, 0f7F800000, %p10;
	abs.f32 	%f95, %f82;
	setp.gt.f32 	%p11, %f95, 0f43180000;
	cvt.rzi.s32.f32 	%r25, %f83;
	shl.b32 	%r26, %r25, 23;
	sub.s32 	%r27, %r26, %r24;
	mov.b32 	%f96, %r27;
	add.s32 	%r28, %r24, 2130706432;
	mov.b32 	%f97, %r28;
	fma.rn.f32 	%f98, %f92, 0f391FCB8E, 0f3AAF85ED;
	fma.rn.f32 	%f99, %f98, %f92, 0f3C1D9856;
	fma.rn.f32 	%f100, %f99, %f92, 0f3D6357BB;
	fma.rn.f32 	%f101, %f100, %f92, 0f3E75FDEC;
	fma.rn.f32 	%f102, %f101, %f92, 0f3F317218;
	fma.rn.f32 	%f103, %f102, %f92, 0f3F800000;
	mul.f32 	%f104, %f103, %f97;
	mul.f32 	%f105, %f104, %f96;
	selp.f32 	%f106, %f94, %f105, %p11;
	selp.f32 	%f107, %f93, %f106, %p9;
	selp.f32 	%f527, %f93, %f107, %p8;
$L__BB0_7:
	sub.s32 	%r5, %r15, %r1;
	cvt.rn.f32.u32 	%f6, %r5;
	abs.f32 	%f7, %f6;
	setp.eq.s32 	%p12, %r5, 1;
	mov.f32 	%f528, 0f3F800000;
	@%p12 bra 	$L__BB0_11;
	setp.num.f32 	%p13, %f7, %f7;
	@%p13 bra 	$L__BB0_10;
	mov.f32 	%f167, 0f40000000;
	add.rn.f32 	%f528, %f6, %f167;
	bra.uni 	$L__BB0_11;
$L__BB0_10:
	setp.lt.f32 	%p14, %f7, 0f00800000;
	mul.f32 	%f110, %f7, 0f4B800000;
	selp.f32 	%f111, %f110, %f7, %p14;
	mov.b32 	%r29, %f111;
	add.s32 	%r30, %r29, -1060439283;
	and.b32  	%r31, %r30, -8388608;
	sub.s32 	%r32, %r29, %r31;
	mov.b32 	%f112, %r32;
	cvt.rn.f32.s32 	%f113, %r31;
	selp.f32 	%f114, 0fC1C00000, 0f00000000, %p14;
	fma.rn.f32 	%f115, %f113, 0f34000000, %f114;
	add.f32 	%f116, %f112, 0fBF800000;
	add.f32 	%f117, %f112, 0f3F800000;
	rcp.approx.ftz.f32 	%f118, %f117;
	add.f32 	%f119, %f116, %f116;
	mul.f32 	%f120, %f119, %f118;
	mul.f32 	%f121, %f120, %f120;
	neg.f32 	%f122, %f120;
	sub.f32 	%f123, %f116, %f120;
	add.f32 	%f124, %f123, %f123;
	fma.rn.f32 	%f125, %f122, %f116, %f124;
	mul.rn.f32 	%f126, %f118, %f125;
	fma.rn.f32 	%f127, %f121, 0f3A2C32E4, 0f3B52E7DB;
	fma.rn.f32 	%f128, %f127, %f121, 0f3C93BB73;
	fma.rn.f32 	%f129, %f128, %f121, 0f3DF6384F;
	mul.rn.f32 	%f130, %f129, %f121;
	fma.rn.f32 	%f131, %f120, 0f3FB8AA3B, %f115;
	mul.f32 	%f132, %f130, 0f40400000;
	sub.f32 	%f133, %f115, %f131;
	fma.rn.f32 	%f134, %f120, 0f3FB8AA3B, %f133;
	fma.rn.f32 	%f135, %f126, 0f3FB8AA3B, %f134;
	fma.rn.f32 	%f136, %f120, 0f32A55E34, %f135;
	fma.rn.f32 	%f137, %f132, %f126, %f136;
	fma.rn.f32 	%f138, %f130, %f120, %f137;
	add.rn.f32 	%f139, %f131, %f138;
	mov.f32 	%f140, 0f40000000;
	mul.rn.f32 	%f141, %f139, %f140;
	cvt.rni.f32.f32 	%f142, %f141;
	sub.f32 	%f143, %f141, %f142;
	neg.f32 	%f144, %f141;
	fma.rn.f32 	%f145, %f139, 0f40000000, %f144;
	neg.f32 	%f146, %f131;
	add.rn.f32 	%f147, %f139, %f146;
	neg.f32 	%f148, %f147;
	add.rn.f32 	%f149, %f138, %f148;
	fma.rn.f32 	%f150, %f149, 0f40000000, %f145;
	add.f32 	%f151, %f143, %f150;
	setp.gt.f32 	%p15, %f142, 0f00000000;
	selp.b32 	%r33, 0, -2097152000, %p15;
	setp.eq.s32 	%p16, %r5, 0;
	setp.eq.f32 	%p17, %f7, 0f7F800000;
	add.f32 	%f152, %f6, %f6;
	setp.lt.f32 	%p18, %f141, 0f00000000;
	selp.f32 	%f153, 0f00000000, 0f7F800000, %p18;
	abs.f32 	%f154, %f141;
	setp.gt.f32 	%p19, %f154, 0f43180000;
	cvt.rzi.s32.f32 	%r34, %f142;
	shl.b32 	%r35, %r34, 23;
	sub.s32 	%r36, %r35, %r33;
	mov.b32 	%f155, %r36;
	add.s32 	%r37, %r33, 2130706432;
	mov.b32 	%f156, %r37;
	fma.rn.f32 	%f157, %f151, 0f391FCB8E, 0f3AAF85ED;
	fma.rn.f32 	%f158, %f157, %f151, 0f3C1D9856;
	fma.rn.f32 	%f159, %f158, %f151, 0f3D6357BB;
	fma.rn.f32 	%f160, %f159, %f151, 0f3E75FDEC;
	fma.rn.f32 	%f161, %f160, %f151, 0f3F317218;
	fma.rn.f32 	%f162, %f161, %f151, 0f3F800000;
	mul.f32 	%f163, %f162, %f156;
	mul.f32 	%f164, %f163, %f155;
	selp.f32 	%f165, %f153, %f164, %p19;
	selp.f32 	%f166, %f152, %f165, %p17;
	selp.f32 	%f528, %f152, %f166, %p16;
$L__BB0_11:
	add.f32 	%f168, %f527, %f528;
	sqrt.rn.f32 	%f535, %f168;
	bra.uni 	$L__BB0_42;
$L__BB0_12:
	sub.s32 	%r6, %r14, %r2;
	cvt.rn.f32.u32 	%f12, %r6;
	abs.f32 	%f13, %f12;
	setp.eq.s32 	%p20, %r6, 1;
	mov.f32 	%f529, 0f3F800000;
	@%p20 bra 	$L__BB0_16;
	setp.num.f32 	%p21, %f13, %f13;
	@%p21 bra 	$L__BB0_15;
	mov.f32 	%f227, 0f40000000;
	add.rn.f32 	%f529, %f12, %f227;
	bra.uni 	$L__BB0_16;
$L__BB0_15:
	setp.lt.f32 	%p22, %f13, 0f00800000;
	mul.f32 	%f170, %f13, 0f4B800000;
	selp.f32 	%f171, %f170, %f13, %p22;
	mov.b32 	%r38, %f171;
	add.s32 	%r39, %r38, -1060439283;
	and.b32  	%r40, %r39, -8388608;
	sub.s32 	%r41, %r38, %r40;
	mov.b32 	%f172, %r41;
	cvt.rn.f32.s32 	%f173, %r40;
	selp.f32 	%f174, 0fC1C00000, 0f00000000, %p22;
	fma.rn.f32 	%f175, %f173, 0f34000000, %f174;
	add.f32 	%f176, %f172, 0fBF800000;
	add.f32 	%f177, %f172, 0f3F800000;
	rcp.approx.ftz.f32 	%f178, %f177;
	add.f32 	%f179, %f176, %f176;
	mul.f32 	%f180, %f179, %f178;
	mul.f32 	%f181, %f180, %f180;
	neg.f32 	%f182, %f180;
	sub.f32 	%f183, %f176, %f180;
	add.f32 	%f184, %f183, %f183;
	fma.rn.f32 	%f185, %f182, %f176, %f184;
	mul.rn.f32 	%f186, %f178, %f185;
	fma.rn.f32 	%f187, %f181, 0f3A2C32E4, 0f3B52E7DB;
	fma.rn.f32 	%f188, %f187, %f181, 0f3C93BB73;
	fma.rn.f32 	%f189, %f188, %f181, 0f3DF6384F;
	mul.rn.f32 	%f190, %f189, %f181;
	fma.rn.f32 	%f191, %f180, 0f3FB8AA3B, %f175;
	mul.f32 	%f192, %f190, 0f40400000;
	sub.f32 	%f193, %f175, %f191;
	fma.rn.f32 	%f194, %f180, 0f3FB8AA3B, %f193;
	fma.rn.f32 	%f195, %f186, 0f3FB8AA3B, %f194;
	fma.rn.f32 	%f196, %f180, 0f32A55E34, %f195;
	fma.rn.f32 	%f197, %f192, %f186, %f196;
	fma.rn.f32 	%f198, %f190, %f180, %f197;
	add.rn.f32 	%f199, %f191, %f198;
	mov.f32 	%f200, 0f40000000;
	mul.rn.f32 	%f201, %f199, %f200;
	cvt.rni.f32.f32 	%f202, %f201;
	sub.f32 	%f203, %f201, %f202;
	neg.f32 	%f204, %f201;
	fma.rn.f32 	%f205, %f199, 0f40000000, %f204;
	neg.f32 	%f206, %f191;
	add.rn.f32 	%f207, %f199, %f206;
	neg.f32 	%f208, %f207;
	add.rn.f32 	%f209, %f198, %f208;
	fma.rn.f32 	%f210, %f209, 0f40000000, %f205;
	add.f32 	%f211, %f203, %f210;
	setp.gt.f32 	%p23, %f202, 0f00000000;
	selp.b32 	%r42, 0, -2097152000, %p23;
	setp.eq.s32 	%p24, %r6, 0;
	setp.eq.f32 	%p25, %f13, 0f7F800000;
	add.f32 	%f212, %f12, %f12;
	setp.lt.f32 	%p26, %f201, 0f00000000;
	selp.f32 	%f213, 0f00000000, 0f7F800000, %p26;
	abs.f32 	%f214, %f201;
	setp.gt.f32 	%p27, %f214, 0f43180000;
	cvt.rzi.s32.f32 	%r43, %f202;
	shl.b32 	%r44, %r43, 23;
	sub.s32 	%r45, %r44, %r42;
	mov.b32 	%f215, %r45;
	add.s32 	%r46, %r42, 2130706432;
	mov.b32 	%f216, %r46;
	fma.rn.f32 	%f217, %f211, 0f391FCB8E, 0f3AAF85ED;
	fma.rn.f32 	%f218, %f217, %f211, 0f3C1D9856;
	fma.rn.f32 	%f219, %f218, %f211, 0f3D6357BB;
	fma.rn.f32 	%f220, %f219, %f211, 0f3E75FDEC;
	fma.rn.f32 	%f221, %f220, %f211, 0f3F317218;
	fma.rn.f32 	%f222, %f221, %f211, 0f3F800000;
	mul.f32 	%f223, %f222, %f216;
	mul.f32 	%f224, %f223, %f215;
	selp.f32 	%f225, %f213, %f224, %p27;
	selp.f32 	%f226, %f212, %f225, %p25;
	selp.f32 	%f529, %f212, %f226, %p24;
$L__BB0_16:
	sub.s32 	%r7, %r1, %r15;
	cvt.rn.f32.u32 	%f17, %r7;
	abs.f32 	%f18, %f17;
	setp.eq.s32 	%p28, %r7, 1;
	mov.f32 	%f530, 0f3F800000;
	@%p28 bra 	$L__BB0_21;
	setp.num.f32 	%p29, %f18, %f18;
	@%p29 bra 	$L__BB0_19;
	mov.f32 	%f283, 0f40000000;
	add.rn.f32 	%f530, %f17, %f283;
	bra.uni 	$L__BB0_21;
$L__BB0_19:
	setp.lt.f32 	%p30, %f18, 0f00800000;
	mul.f32 	%f229, %f18, 0f4B800000;
	selp.f32 	%f230, %f229, %f18, %p30;
	mov.b32 	%r47, %f230;
	add.s32 	%r48, %r47, -1060439283;
	and.b32  	%r49, %r48, -8388608;
	sub.s32 	%r50, %r47, %r49;
	mov.b32 	%f231, %r50;
	cvt.rn.f32.s32 	%f232, %r49;
	selp.f32 	%f233, 0fC1C00000, 0f00000000, %p30;
	fma.rn.f32 	%f234, %f232, 0f34000000, %f233;
	add.f32 	%f235, %f231, 0fBF800000;
	add.f32 	%f236, %f231, 0f3F800000;
	rcp.approx.ftz.f32 	%f237, %f236;
	add.f32 	%f238, %f235, %f235;
	mul.f32 	%f239, %f238, %f237;
	mul.f32 	%f240, %f239, %f239;
	neg.f32 	%f241, %f239;
	sub.f32 	%f242, %f235, %f239;
	add.f32 	%f243, %f242, %f242;
	fma.rn.f32 	%f244, %f241, %f235, %f243;
	mul.rn.f32 	%f245, %f237, %f244;
	fma.rn.f32 	%f246, %f240, 0f3A2C32E4, 0f3B52E7DB;
	fma.rn.f32 	%f247, %f246, %f240, 0f3C93BB73;
	fma.rn.f32 	%f248, %f247, %f240, 0f3DF6384F;
	mul.rn.f32 	%f249, %f248, %f240;
	fma.rn.f32 	%f250, %f239, 0f3FB8AA3B, %f234;
	mul.f32 	%f251, %f249, 0f40400000;
	sub.f32 	%f252, %f234, %f250;
	fma.rn.f32 	%f253, %f239, 0f3FB8AA3B, %f252;
	fma.rn.f32 	%f254, %f245, 0f3FB8AA3B, %f253;
	fma.rn.f32 	%f255, %f239, 0f32A55E34, %f254;
	fma.rn.f32 	%f256, %f251, %f245, %f255;
	fma.rn.f32 	%f257, %f249, %f239, %f256;
	add.rn.f32 	%f258, %f250, %f257;
	mov.f32 	%f259, 0f40000000;
	mul.rn.f32 	%f260, %f258, %f259;
	cvt.rni.f32.f32 	%f261, %f260;
	sub.f32 	%f262, %f260, %f261;
	neg.f32 	%f263, %f260;
	fma.rn.f32 	%f264, %f258, 0f40000000, %f263;
	neg.f32 	%f265, %f250;
	add.rn.f32 	%f266, %f258, %f265;
	neg.f32 	%f267, %f266;
	add.rn.f32 	%f268, %f257, %f267;
	fma.rn.f32 	%f269, %f268, 0f40000000, %f264;
	add.f32 	%f270, %f262, %f269;
	setp.gt.f32 	%p31, %f261, 0f00000000;
	selp.b32 	%r51, 0, -2097152000, %p31;
	setp.ne.s32 	%p32, %r7, 0;
	setp.neu.f32 	%p33, %f18, 0f7F800000;
	setp.lt.f32 	%p34, %f260, 0f00000000;
	selp.f32 	%f271, 0f00000000, 0f7F800000, %p34;
	abs.f32 	%f272, %f260;
	setp.gt.f32 	%p35, %f272, 0f43180000;
	cvt.rzi.s32.f32 	%r52, %f261;
	shl.b32 	%r53, %r52, 23;
	sub.s32 	%r54, %r53, %r51;
	mov.b32 	%f273, %r54;
	add.s32 	%r55, %r51, 2130706432;
	mov.b32 	%f274, %r55;
	fma.rn.f32 	%f275, %f270, 0f391FCB8E, 0f3AAF85ED;
	fma.rn.f32 	%f276, %f275, %f270, 0f3C1D9856;
	fma.rn.f32 	%f277, %f276, %f270, 0f3D6357BB;
	fma.rn.f32 	%f278, %f277, %f270, 0f3E75FDEC;
	fma.rn.f32 	%f279, %f278, %f270, 0f3F317218;
	fma.rn.f32 	%f280, %f279, %f270, 0f3F800000;
	mul.f32 	%f281, %f280, %f274;
	mul.f32 	%f282, %f281, %f273;
	selp.f32 	%f530, %f271, %f282, %p35;
	and.pred  	%p36, %p32, %p33;
	@%p36 bra 	$L__BB0_21;
	shl.b32 	%r56, %r7, 1;
	cvt.rn.f32.u32 	%f530, %r56;
$L__BB0_21:
	add.f32 	%f284, %f529, %f530;
	sqrt.rn.f32 	%f535, %f284;
	bra.uni 	$L__BB0_42;
$L__BB0_22:
	setp.gt.u32 	%p37, %r1, %r15;
	@%p37 bra 	$L__BB0_32;
	sub.s32 	%r8, %r2, %r14;
	cvt.rn.f32.u32 	%f24, %r8;
	abs.f32 	%f25, %f24;
	setp.eq.s32 	%p38, %r8, 1;
	mov.f32 	%f531, 0f3F800000;
	@%p38 bra 	$L__BB0_27;
	setp.num.f32 	%p39, %f25, %f25;
	@%p39 bra 	$L__BB0_26;
	mov.f32 	%f343, 0f40000000;
	add.rn.f32 	%f531, %f24, %f343;
	bra.uni 	$L__BB0_27;
$L__BB0_26:
	setp.lt.f32 	%p40, %f25, 0f00800000;
	mul.f32 	%f286, %f25, 0f4B800000;
	selp.f32 	%f287, %f286, %f25, %p40;
	mov.b32 	%r57, %f287;
	add.s32 	%r58, %r57, -1060439283;
	and.b32  	%r59, %r58, -8388608;
	sub.s32 	%r60, %r57, %r59;
	mov.b32 	%f288, %r60;
	cvt.rn.f32.s32 	%f289, %r59;
	selp.f32 	%f290, 0fC1C00000, 0f00000000, %p40;
	fma.rn.f32 	%f291, %f289, 0f34000000, %f290;
	add.f32 	%f292, %f288, 0fBF800000;
	add.f32 	%f293, %f288, 0f3F800000;
	rcp.approx.ftz.f32 	%f294, %f293;
	add.f32 	%f295, %f292, %f292;
	mul.f32 	%f296, %f295, %f294;
	mul.f32 	%f297, %f296, %f296;
	neg.f32 	%f298, %f296;
	sub.f32 	%f299, %f292, %f296;
	add.f32 	%f300, %f299, %f299;
	fma.rn.f32 	%f301, %f298, %f292, %f300;
	mul.rn.f32 	%f302, %f294, %f301;
	fma.rn.f32 	%f303, %f297, 0f3A2C32E4, 0f3B52E7DB;
	fma.rn.f32 	%f304, %f303, %f297, 0f3C93BB73;
	fma.rn.f32 	%f305, %f304, %f297, 0f3DF6384F;
	mul.rn.f32 	%f306, %f305, %f297;
	fma.rn.f32 	%f307, %f296, 0f3FB8AA3B, %f291;
	mul.f32 	%f308, %f306, 0f40400000;
	sub.f32 	%f309, %f291, %f307;
	fma.rn.f32 	%f310, %f296, 0f3FB8AA3B, %f309;
	fma.rn.f32 	%f311, %f302, 0f3FB8AA3B, %f310;
	fma.rn.f32 	%f312, %f296, 0f32A55E34, %f311;
	fma.rn.f32 	%f313, %f308, %f302, %f312;
	fma.rn.f32 	%f314, %f306, %f296, %f313;
	add.rn.f32 	%f315, %f307, %f314;
	mov.f32 	%f316, 0f40000000;
	mul.rn.f32 	%f317, %f315, %f316;
	cvt.rni.f32.f32 	%f318, %f317;
	sub.f32 	%f319, %f317, %f318;
	neg.f32 	%f320, %f317;
	fma.rn.f32 	%f321, %f315, 0f40000000, %f320;
	neg.f32 	%f322, %f307;
	add.rn.f32 	%f323, %f315, %f322;
	neg.f32 	%f324, %f323;
	add.rn.f32 	%f325, %f314, %f324;
	fma.rn.f32 	%f326, %f325, 0f40000000, %f321;
	add.f32 	%f327, %f319, %f326;
	setp.gt.f32 	%p41, %f318, 0f00000000;
	selp.b32 	%r61, 0, -2097152000, %p41;
	setp.eq.s32 	%p42, %r8, 0;
	setp.eq.f32 	%p43, %f25, 0f7F800000;
	add.f32 	%f328, %f24, %f24;
	setp.lt.f32 	%p44, %f317, 0f00000000;
	selp.f32 	%f329, 0f00000000, 0f7F800000, %p44;
	abs.f32 	%f330, %f317;
	setp.gt.f32 	%p45, %f330, 0f43180000;
	cvt.rzi.s32.f32 	%r62, %f318;
	shl.b32 	%r63, %r62, 23;
	sub.s32 	%r64, %r63, %r61;
	mov.b32 	%f331, %r64;
	add.s32 	%r65, %r61, 2130706432;
	mov.b32 	%f332, %r65;
	fma.rn.f32 	%f333, %f327, 0f391FCB8E, 0f3AAF85ED;
	fma.rn.f32 	%f334, %f333, %f327, 0f3C1D9856;
	fma.rn.f32 	%f335, %f334, %f327, 0f3D6357BB;
	fma.rn.f32 	%f336, %f335, %f327, 0f3E75FDEC;
	fma.rn.f32 	%f337, %f336, %f327, 0f3F317218;
	fma.rn.f32 	%f338, %f337, %f327, 0f3F800000;
	mul.f32 	%f339, %f338, %f332;
	mul.f32 	%f340, %f339, %f331;
	selp.f32 	%f341, %f329, %f340, %p45;
	selp.f32 	%f342, %f328, %f341, %p43;
	selp.f32 	%f531, %f328, %f342, %p42;
$L__BB0_27:
	sub.s32 	%r9, %r15, %r1;
	cvt.rn.f32.u32 	%f29, %r9;
	abs.f32 	%f30, %f29;
	setp.eq.s32 	%p46, %r9, 1;
	mov.f32 	%f532, 0f3F800000;
	@%p46 bra 	$L__BB0_31;
	setp.num.f32 	%p47, %f30, %f30;
	@%p47 bra 	$L__BB0_30;
	mov.f32 	%f402, 0f40000000;
	add.rn.f32 	%f532, %f29, %f402;
	bra.uni 	$L__BB0_31;
$L__BB0_30:
	setp.lt.f32 	%p48, %f30, 0f00800000;
	mul.f32 	%f345, %f30, 0f4B800000;
	selp.f32 	%f346, %f345, %f30, %p48;
	mov.b32 	%r66, %f346;
	add.s32 	%r67, %r66, -1060439283;
	and.b32  	%r68, %r67, -8388608;
	sub.s32 	%r69, %r66, %r68;
	mov.b32 	%f347, %r69;
	cvt.rn.f32.s32 	%f348, %r68;
	selp.f32 	%f349, 0fC1C00000, 0f00000000, %p48;
	fma.rn.f32 	%f350, %f348, 0f34000000, %f349;
	add.f32 	%f351, %f347, 0fBF800000;
	add.f32 	%f352, %f347, 0f3F800000;
	rcp.approx.ftz.f32 	%f353, %f352;
	add.f32 	%f354, %f351, %f351;
	mul.f32 	%f355, %f354, %f353;
	mul.f32 	%f356, %f355, %f355;
	neg.f32 	%f357, %f355;
	sub.f32 	%f358, %f351, %f355;
	add.f32 	%f359, %f358, %f358;
	fma.rn.f32 	%f360, %f357, %f351, %f359;
	mul.rn.f32 	%f361, %f353, %f360;
	fma.rn.f32 	%f362, %f356, 0f3A2C32E4, 0f3B52E7DB;
	fma.rn.f32 	%f363, %f362, %f356, 0f3C93BB73;
	fma.rn.f32 	%f364, %f363, %f356, 0f3DF6384F;
	mul.rn.f32 	%f365, %f364, %f356;
	fma.rn.f32 	%f366, %f355, 0f3FB8AA3B, %f350;
	mul.f32 	%f367, %f365, 0f40400000;
	sub.f32 	%f368, %f350, %f366;
	fma.rn.f32 	%f369, %f355, 0f3FB8AA3B, %f368;
	fma.rn.f32 	%f370, %f361, 0f3FB8AA3B, %f369;
	fma.rn.f32 	%f371, %f355, 0f32A55E34, %f370;
	fma.rn.f32 	%f372, %f367, %f361, %f371;
	fma.rn.f32 	%f373, %f365, %f355, %f372;
	add.rn.f32 	%f374, %f366, %f373;
	mov.f32 	%f375, 0f40000000;
	mul.rn.f32 	%f376, %f374, %f375;
	cvt.rni.f32.f32 	%f377, %f376;
	sub.f32 	%f378, %f376, %f377;
	neg.f32 	%f379, %f376;
	fma.rn.f32 	%f380, %f374, 0f40000000, %f379;
	neg.f32 	%f381, %f366;
	add.rn.f32 	%f382, %f374, %f381;
	neg.f32 	%f383, %f382;
	add.rn.f32 	%f384, %f373, %f383;
	fma.rn.f32 	%f385, %f384, 0f40000000, %f380;
	add.f32 	%f386, %f378, %f385;
	setp.gt.f32 	%p49, %f377, 0f00000000;
	selp.b32 	%r70, 0, -2097152000, %p49;
	setp.eq.s32 	%p50, %r9, 0;
	setp.eq.f32 	%p51, %f30, 0f7F800000;
	add.f32 	%f387, %f29, %f29;
	setp.lt.f32 	%p52, %f376, 0f00000000;
	selp.f32 	%f388, 0f00000000, 0f7F800000, %p52;
	abs.f32 	%f389, %f376;
	setp.gt.f32 	%p53, %f389, 0f43180000;
	cvt.rzi.s32.f32 	%r71, %f377;
	shl.b32 	%r72, %r71, 23;
	sub.s32 	%r73, %r72, %r70;
	mov.b32 	%f390, %r73;
	add.s32 	%r74, %r70, 2130706432;
	mov.b32 	%f391, %r74;
	fma.rn.f32 	%f392, %f386, 0f391FCB8E, 0f3AAF85ED;
	fma.rn.f32 	%f393, %f392, %f386, 0f3C1D9856;
	fma.rn.f32 	%f394, %f393, %f386, 0f3D6357BB;
	fma.rn.f32 	%f395, %f394, %f386, 0f3E75FDEC;
	fma.rn.f32 	%f396, %f395, %f386, 0f3F317218;
	fma.rn.f32 	%f397, %f396, %f386, 0f3F800000;
	mul.f32 	%f398, %f397, %f391;
	mul.f32 	%f399, %f398, %f390;
	selp.f32 	%f400, %f388, %f399, %p53;
	selp.f32 	%f401, %f387, %f400, %p51;
	selp.f32 	%f532, %f387, %f401, %p50;
$L__BB0_31:
	add.f32 	%f403, %f531, %f532;
	sqrt.rn.f32 	%f535, %f403;
	bra.uni 	$L__BB0_42;
$L__BB0_32:
	sub.s32 	%r10, %r2, %r14;
	cvt.rn.f32.u32 	%f35, %r10;
	abs.f32 	%f36, %f35;
	setp.eq.s32 	%p54, %r10, 1;
	mov.f32 	%f533, 0f3F800000;
	@%p54 bra 	$L__BB0_36;
	setp.num.f32 	%p55, %f36, %f36;
	@%p55 bra 	$L__BB0_35;
	mov.f32 	%f462, 0f40000000;
	add.rn.f32 	%f533, %f35, %f462;
	bra.uni 	$L__BB0_36;
$L__BB0_35:
	setp.lt.f32 	%p56, %f36, 0f00800000;
	mul.f32 	%f405, %f36, 0f4B800000;
	selp.f32 	%f406, %f405, %f36, %p56;
	mov.b32 	%r75, %f406;
	add.s32 	%r76, %r75, -1060439283;
	and.b32  	%r77, %r76, -8388608;
	sub.s32 	%r78, %r75, %r77;
	mov.b32 	%f407, %r78;
	cvt.rn.f32.s32 	%f408, %r77;
	selp.f32 	%f409, 0fC1C00000, 0f00000000, %p56;
	fma.rn.f32 	%f410, %f408, 0f34000000, %f409;
	add.f32 	%f411, %f407, 0fBF800000;
	add.f32 	%f412, %f407, 0f3F800000;
	rcp.approx.ftz.f32 	%f413, %f412;
	add.f32 	%f414, %f411, %f411;
	mul.f32 	%f415, %f414, %f413;
	mul.f32 	%f416, %f415, %f415;
	neg.f32 	%f417, %f415;
	sub.f32 	%f418, %f411, %f415;
	add.f32 	%f419, %f418, %f418;
	fma.rn.f32 	%f420, %f417, %f411, %f419;
	mul.rn.f32 	%f421, %f413, %f420;
	fma.rn.f32 	%f422, %f416, 0f3A2C32E4, 0f3B52E7DB;
	fma.rn.f32 	%f423, %f422, %f416, 0f3C93BB73;
	fma.rn.f32 	%f424, %f423, %f416, 0f3DF6384F;
	mul.rn.f32 	%f425, %f424, %f416;
	fma.rn.f32 	%f426, %f415, 0f3FB8AA3B, %f410;
	mul.f32 	%f427, %f425, 0f40400000;
	sub.f32 	%f428, %f410, %f426;
	fma.rn.f32 	%f429, %f415, 0f3FB8AA3B, %f428;
	fma.rn.f32 	%f430, %f421, 0f3FB8AA3B, %f429;
	fma.rn.f32 	%f431, %f415, 0f32A55E34, %f430;
	fma.rn.f32 	%f432, %f427, %f421, %f431;
	fma.rn.f32 	%f433, %f425, %f415, %f432;
	add.rn.f32 	%f434, %f426, %f433;
	mov.f32 	%f435, 0f40000000;
	mul.rn.f32 	%f436, %f434, %f435;
	cvt.rni.f32.f32 	%f437, %f436;
	sub.f32 	%f438, %f436, %f437;
	neg.f32 	%f439, %f436;
	fma.rn.f32 	%f440, %f434, 0f40000000, %f439;
	neg.f32 	%f441, %f426;
	add.rn.f32 	%f442, %f434, %f441;
	neg.f32 	%f443, %f442;
	add.rn.f32 	%f444, %f433, %f443;
	fma.rn.f32 	%f445, %f444, 0f40000000, %f440;
	add.f32 	%f446, %f438, %f445;
	setp.gt.f32 	%p57, %f437, 0f00000000;
	selp.b32 	%r79, 0, -2097152000, %p57;
	setp.eq.s32 	%p58, %r10, 0;
	setp.eq.f32 	%p59, %f36, 0f7F800000;
	add.f32 	%f447, %f35, %f35;
	setp.lt.f32 	%p60, %f436, 0f00000000;
	selp.f32 	%f448, 0f00000000, 0f7F800000, %p60;
	abs.f32 	%f449, %f436;
	setp.gt.f32 	%p61, %f449, 0f43180000;
	cvt.rzi.s32.f32 	%r80, %f437;
	shl.b32 	%r81, %r80, 23;
	sub.s32 	%r82, %r81, %r79;
	mov.b32 	%f450, %r82;
	add.s32 	%r83, %r79, 2130706432;
	mov.b32 	%f451, %r83;
	fma.rn.f32 	%f452, %f446, 0f391FCB8E, 0f3AAF85ED;
	fma.rn.f32 	%f453, %f452, %f446, 0f3C1D9856;
	fma.rn.f32 	%f454, %f453, %f446, 0f3D6357BB;
	fma.rn.f32 	%f455, %f454, %f446, 0f3E75FDEC;
	fma.rn.f32 	%f456, %f455, %f446, 0f3F317218;
	fma.rn.f32 	%f457, %f456, %f446, 0f3F800000;
	mul.f32 	%f458, %f457, %f451;
	mul.f32 	%f459, %f458, %f450;
	selp.f32 	%f460, %f448, %f459, %p61;
	selp.f32 	%f461, %f447, %f460, %p59;
	selp.f32 	%f533, %f447, %f461, %p58;
$L__BB0_36:
	sub.s32 	%r11, %r1, %r15;
	cvt.rn.f32.u32 	%f40, %r11;
	abs.f32 	%f41, %f40;
	setp.eq.s32 	%p62, %r11, 1;
	mov.f32 	%f534, 0f3F800000;
	@%p62 bra 	$L__BB0_41;
	setp.num.f32 	%p63, %f41, %f41;
	@%p63 bra 	$L__BB0_39;
	mov.f32 	%f518, 0f40000000;
	add.rn.f32 	%f534, %f40, %f518;
	bra.uni 	$L__BB0_41;
$L__BB0_39:
	setp.lt.f32 	%p64, %f41, 0f00800000;
	mul.f32 	%f464, %f41, 0f4B800000;
	selp.f32 	%f465, %f464, %f41, %p64;
	mov.b32 	%r84, %f465;
	add.s32 	%r85, %r84, -1060439283;
	and.b32  	%r86, %r85, -8388608;
	sub.s32 	%r87, %r84, %r86;
	mov.b32 	%f466, %r87;
	cvt.rn.f32.s32 	%f467, %r86;
	selp.f32 	%f468, 0fC1C00000, 0f00000000, %p64;
	fma.rn.f32 	%f469, %f467, 0f34000000, %f468;
	add.f32 	%f470, %f466, 0fBF800000;
	add.f32 	%f471, %f466, 0f3F800000;
	rcp.approx.ftz.f32 	%f472, %f471;
	add.f32 	%f473, %f470, %f470;
	mul.f32 	%f474, %f473, %f472;
	mul.f32 	%f475, %f474, %f474;
	neg.f32 	%f476, %f474;
	sub.f32 	%f477, %f470, %f474;
	add.f32 	%f478, %f477, %f477;
	fma.rn.f32 	%f479, %f476, %f470, %f478;
	mul.rn.f32 	%f480, %f472, %f479;
	fma.rn.f32 	%f481, %f475, 0f3A2C32E4, 0f3B52E7DB;
	fma.rn.f32 	%f482, %f481, %f475, 0f3C93BB73;
	fma.rn.f32 	%f483, %f482, %f475, 0f3DF6384F;
	mul.rn.f32 	%f484, %f483, %f475;
	fma.rn.f32 	%f485, %f474, 0f3FB8AA3B, %f469;
	mul.f32 	%f486, %f484, 0f40400000;
	sub.f32 	%f487, %f469, %f485;
	fma.rn.f32 	%f488, %f474, 0f3FB8AA3B, %f487;
	fma.rn.f32 	%f489, %f480, 0f3FB8AA3B, %f488;
	fma.rn.f32 	%f490, %f474, 0f32A55E34, %f489;
	fma.rn.f32 	%f491, %f486, %f480, %f490;
	fma.rn.f32 	%f492, %f484, %f474, %f491;
	add.rn.f32 	%f493, %f485, %f492;
	mov.f32 	%f494, 0f40000000;
	mul.rn.f32 	%f495, %f493, %f494;
	cvt.rni.f32.f32 	%f496, %f495;
	sub.f32 	%f497, %f495, %f496;
	neg.f32 	%f498, %f495;
	fma.rn.f32 	%f499, %f493, 0f40000000, %f498;
	neg.f32 	%f500, %f485;
	add.rn.f32 	%f501, %f493, %f500;
	neg.f32 	%f502, %f501;
	add.rn.f32 	%f503, %f492, %f502;
	fma.rn.f32 	%f504, %f503, 0f40000000, %f499;
	add.f32 	%f505, %f497, %f504;
	setp.gt.f32 	%p65, %f496, 0f00000000;
	selp.b32 	%r88, 0, -2097152000, %p65;
	setp.ne.s32 	%p66, %r11, 0;
	setp.neu.f32 	%p67, %f41, 0f7F800000;
	setp.lt.f32 	%p68, %f495, 0f00000000;
	selp.f32 	%f506, 0f00000000, 0f7F800000, %p68;
	abs.f32 	%f507, %f495;
	setp.gt.f32 	%p69, %f507, 0f43180000;
	cvt.rzi.s32.f32 	%r89, %f496;
	shl.b32 	%r90, %r89, 23;
	sub.s32 	%r91, %r90, %r88;
	mov.b32 	%f508, %r91;
	add.s32 	%r92, %r88, 2130706432;
	mov.b32 	%f509, %r92;
	fma.rn.f32 	%f510, %f505, 0f391FCB8E, 0f3AAF85ED;
	fma.rn.f32 	%f511, %f510, %f505, 0f3C1D9856;
	fma.rn.f32 	%f512, %f511, %f505, 0f3D6357BB;
	fma.rn.f32 	%f513, %f512, %f505, 0f3E75FDEC;
	fma.rn.f32 	%f514, %f513, %f505, 0f3F317218;
	fma.rn.f32 	%f515, %f514, %f505, 0f3F800000;
	mul.f32 	%f516, %f515, %f509;
	mul.f32 	%f517, %f516, %f508;
	selp.f32 	%f534, %f506, %f517, %p69;
	and.pred  	%p70, %p66, %p67;
	@%p70 bra 	$L__BB0_41;
	shl.b32 	%r93, %r11, 1;
	cvt.rn.f32.u32 	%f534, %r93;
$L__BB0_41:
	add.f32 	%f519, %f533, %f534;
	sqrt.rn.f32 	%f535, %f519;
$L__BB0_42:
	mad.lo.s32 	%r94, %r2, 3, %r3;
	cvta.to.global.u64 	%rd4, %rd2;
	div.rn.f32 	%f520, %f535, %f49;
	cvt.f64.f32 	%fd1, %f520;
	fma.rn.f64 	%fd2, %fd1, 0d3FF8000000000000, 0d3FE0000000000000;
	cvt.rn.f32.f64 	%f521, %fd2;
	cvt.u64.u32 	%rd5, %r94;
	add.s64 	%rd6, %rd4, %rd5;
	ld.global.u8 	%rs1, [%rd6];
	cvt.rn.f32.u16 	%f522, %rs1;
	mul.f32 	%f523, %f522, %f521;
	add.s32 	%r95, %r94, 1;
	cvt.u64.u32 	%rd7, %r95;
	add.s64 	%rd8, %rd4, %rd7;
	ld.global.u8 	%rs2, [%rd8];
	cvt.rn.f32.u16 	%f524, %rs2;
	mul.f32 	%f525, %f524, %f521;
	add.s32 	%r12, %r94, 2;
	cvt.u64.u32 	%rd9, %r12;
	add.s64 	%rd10, %rd4, %rd9;
	ld.global.u8 	%rs3, [%rd10];
	cvt.rn.f32.u16 	%f526, %rs3;
	mul.f32 	%f48, %f526, %f521;
	setp.gt.f32 	%p71, %f523, 0f437F0000;
	cvt.rzi.u32.f32 	%r96, %f523;
	cvt.u16.u32 	%rs4, %r96;
	selp.b16 	%rs5, -1, %rs4, %p71;
	add.s64 	%rd11, %rd1, %rd5;
	st.global.u8 	[%rd11], %rs5;
	setp.gt.f32 	%p72, %f525, 0f437F0000;
	cvt.rzi.u32.f32 	%r97, %f525;
	cvt.u16.u32 	%rs6, %r97;
	selp.b16 	%rs7, -1, %rs6, %p72;
	add.s64 	%rd12, %rd1, %rd7;
	st.global.u8 	[%rd12], %rs7;
	setp.leu.f32 	%p73, %f48, 0f437F0000;
	@%p73 bra 	$L__BB0_44;
	add.s64 	%rd16, %rd1, %rd9;
	mov.b16 	%rs8, 255;
	st.global.u8 	[%rd16], %rs8;
	bra.uni 	$L__BB0_45;
$L__BB0_44:
	cvt.rzi.u32.f32 	%r98, %f48;
	add.s64 	%rd14, %rd1, %rd9;
	st.global.u8 	[%rd14], %r98;
$L__BB0_45:
	ret;

}
	// .globl	_Z10Operation2PhS_jjjjf
.visible .entry _Z10Operation2PhS_jjjjf(
	.param .u64 .ptr .align 1 _Z10Operation2PhS_jjjjf_param_0,
	.param .u64 .ptr .align 1 _Z10Operation2PhS_jjjjf_param_1,
	.param .u32 _Z10Operation2PhS_jjjjf_param_2,
	.param .u32 _Z10Operation2PhS_jjjjf_param_3,
	.param .u32 _Z10Operation2PhS_jjjjf_param_4,
	.param .u32 _Z10Operation2PhS_jjjjf_param_5,
	.param .f32 _Z10Operation2PhS_jjjjf_param_6
)
{
	.reg .pred 	%p<5>;
	.reg .b16 	%rs<9>;
	.reg .b32 	%r<26>;
	.reg .b32 	%f<12>;
	.reg .b64 	%rd<17>;
	.reg .b64 	%fd<3>;

	ld.param.u64 	%rd3, [_Z10Operation2PhS_jjjjf_param_0];
	ld.param.u64 	%rd2, [_Z10Operation2PhS_jjjjf_param_1];
	ld.param.u32 	%r6, [_Z10Operation2PhS_jjjjf_param_2];
	ld.param.u32 	%r3, [_Z10Operation2PhS_jjjjf_param_3];
	ld.param.u32 	%r4, [_Z10Operation2PhS_jjjjf_param_4];
	ld.param.u32 	%r5, [_Z10Operation2PhS_jjjjf_param_5];
	ld.param.f32 	%f2, [_Z10Operation2PhS_jjjjf_param_6];
	cvta.to.global.u64 	%rd1, %rd3;
	mov.u32 	%r7, %ntid.x;
	mov.u32 	%r8, %ctaid.x;
	mov.u32 	%r9, %tid.x;
	mad.lo.s32 	%r1, %r8, %r7, %r9;
	setp.ge.u32 	%p1, %r1, %r6;
	@%p1 bra 	$L__BB1_4;
	mov.u32 	%r10, %ctaid.y;
	cvta.to.global.u64 	%rd4, %rd2;
	mul.lo.s32 	%r12, %r3, %r10;
	mad.lo.s32 	%r13, %r1, 3, %r12;
	min.u32 	%r14, %r1, %r4;
	max.u32 	%r15, %r1, %r4;
	sub.s32 	%r16, %r15, %r14;
	min.u32 	%r17, %r10, %r5;
	max.u32 	%r18, %r10, %r5;
	sub.s32 	%r19, %r18, %r17;
	mul.lo.s32 	%r20, %r19, %r19;
	mad.lo.s32 	%r21, %r16, %r16, %r20;
	cvt.rn.f32.u32 	%f3, %r21;
	sqrt.rn.f32 	%f4, %f3;
	mul.f32 	%f5, %f2, %f4;
	cvt.f64.f32 	%fd1, %f5;
	fma.rn.f64 	%fd2, %fd1, 0d3FF8000000000000, 0d3FE0000000000000;
	cvt.rn.f32.f64 	%f6, %fd2;
	cvt.u64.u32 	%rd5, %r13;
	add.s64 	%rd6, %rd4, %rd5;
	ld.global.u8 	%rs1, [%rd6];
	cvt.rn.f32.u16 	%f7, %rs1;
	mul.f32 	%f8, %f7, %f6;
	add.s32 	%r22, %r13, 1;
	cvt.u64.u32 	%rd7, %r22;
	add.s64 	%rd8, %rd4, %rd7;
	ld.global.u8 	%rs2, [%rd8];
	cvt.rn.f32.u16 	%f9, %rs2;
	mul.f32 	%f10, %f9, %f6;
	add.s32 	%r2, %r13, 2;
	cvt.u64.u32 	%rd9, %r2;
	add.s64 	%rd10, %rd4, %rd9;
	ld.global.u8 	%rs3, [%rd10];
	cvt.rn.f32.u16 	%f11, %rs3;
	mul.f32 	%f1, %f11, %f6;
	setp.gt.f32 	%p2, %f8, 0f437F0000;
	cvt.rzi.u32.f32 	%r23, %f8;
	cvt.u16.u32 	%rs4, %r23;
	selp.b16 	%rs5, -1, %rs4, %p2;
	add.s64 	%rd11, %rd1, %rd5;
	st.global.u8 	[%rd11], %rs5;
	setp.gt.f32 	%p3, %f10, 0f437F0000;
	cvt.rzi.u32.f32 	%r24, %f10;
	cvt.u16.u32 	%rs6, %r24;
	selp.b16 	%rs7, -1, %rs6, %p3;
	add.s64 	%rd12, %rd1, %rd7;
	st.global.u8 	[%rd12], %rs7;
	setp.leu.f32 	%p4, %f1, 0f437F0000;
	@%p4 bra 	$L__BB1_3;
	add.s64 	%rd16, %rd1, %rd9;
	mov.b16 	%rs8, 255;
	st.global.u8 	[%rd16], %rs8;
	bra.uni 	$L__BB1_4;
$L__BB1_3:
	cvt.rzi.u32.f32 	%r25, %f1;
	add.s64 	%rd14, %rd1, %rd9;
	st.global.u8 	[%rd14], %r25;
$L__BB1_4:
	ret;

}
	// .globl	_Z11Operation3APjS_jjjjfj
.visible .entry _Z11Operation3APjS_jjjjfj(
	.param .u64 .ptr .align 1 _Z11Operation3APjS_jjjjfj_param_0,
	.param .u64 .ptr .align 1 _Z11Operation3APjS_jjjjfj_param_1,
	.param .u32 _Z11Operation3APjS_jjjjfj_param_2,
	.param .u32 _Z11Operation3APjS_jjjjfj_param_3,
	.param .u32 _Z11Operation3APjS_jjjjfj_param_4,
	.param .u32 _Z11Operation3APjS_jjjjfj_param_5,
	.param .f32 _Z11Operation3APjS_jjjjfj_param_6,
	.param .u32 _Z11Operation3APjS_jjjjfj_param_7
)
{
	.reg .pred 	%p<3>;
	.reg .b32 	%r<83>;
	.reg .b32 	%f<36>;
	.reg .b64 	%rd<14>;
	.reg .b64 	%fd<3>;

	ld.param.u64 	%rd1, [_Z11Operation3APjS_jjjjfj_param_0];
	ld.param.u64 	%rd2, [_Z11Operation3APjS_jjjjfj_param_1];
	ld.param.u32 	%r3, [_Z11Operation3APjS_jjjjfj_param_4];
	ld.param.u32 	%r4, [_Z11Operation3APjS_jjjjfj_param_5];
	ld.param.f32 	%f1, [_Z11Operation3APjS_jjjjfj_param_6];
	ld.param.u32 	%r5, [_Z11Operation3APjS_jjjjfj_param_7];
	mov.u32 	%r6, %ntid.x;
	mov.u32 	%r7, %ctaid.x;
	mov.u32 	%r8, %tid.x;
	mad.lo.s32 	%r1, %r7, %r6, %r8;
	mul.lo.s32 	%r2, %r1, 3;
	setp.ge.u32 	%p1, %r2, %r5;
	@%p1 bra 	$L__BB2_2;
	mov.u32 	%r9, %ctaid.y;
	cvta.to.global.u64 	%rd3, %rd2;
	cvta.to.global.u64 	%rd4, %rd1;
	mad.lo.s32 	%r11, %r5, %r9, %r2;
	shl.b32 	%r12, %r1, 2;
	or.b32  	%r13, %r12, 1;
	cvt.rn.f32.u32 	%f2, %r13;
	cvt.rn.f32.u32 	%f3, %r3;
	setp.gtu.f32 	%p2, %f2, %f3;
	selp.f32 	%f4, %f2, %f3, %p2;
	selp.f32 	%f5, %f3, %f2, %p2;
	sub.f32 	%f6, %f4, %f5;
	min.u32 	%r14, %r9, %r4;
	max.u32 	%r15, %r9, %r4;
	sub.s32 	%r16, %r15, %r14;
	mul.lo.s32 	%r17, %r16, %r16;
	cvt.rn.f32.u32 	%f7, %r17;
	fma.rn.f32 	%f8, %f6, %f6, %f7;
	sqrt.rn.f32 	%f9, %f8;
	mul.f32 	%f10, %f1, %f9;
	cvt.f64.f32 	%fd1, %f10;
	fma.rn.f64 	%fd2, %fd1, 0d3FF8000000000000, 0d3FE0000000000000;
	cvt.rn.f32.f64 	%f11, %fd2;
	mul.wide.u32 	%rd5, %r11, 4;
	add.s64 	%rd6, %rd3, %rd5;
	ld.global.u32 	%r18, [%rd6];
	and.b32  	%r19, %r18, 255;
	cvt.rn.f32.u32 	%f12, %r19;
	mul.f32 	%f13, %f12, %f11;
	cvt.rzi.s32.f32 	%r20, %f13;
	shr.u32 	%r21, %r18, 8;
	and.b32  	%r22, %r21, 255;
	cvt.rn.f32.u32 	%f14, %r22;
	mul.f32 	%f15, %f14, %f11;
	cvt.rzi.s32.f32 	%r23, %f15;
	shr.u32 	%r24, %r18, 16;
	and.b32  	%r25, %r24, 255;
	cvt.rn.f32.u32 	%f16, %r25;
	mul.f32 	%f17, %f11, %f16;
	cvt.rzi.s32.f32 	%r26, %f17;
	shr.u32 	%r27, %r18, 24;
	cvt.rn.f32.u32 	%f18, %r27;
	mul.f32 	%f19, %f18, %f11;
	cvt.rzi.s32.f32 	%r28, %f19;
	add.s32 	%r29, %r11, 1;
	mul.wide.u32 	%rd7, %r29, 4;
	add.s64 	%rd8, %rd3, %rd7;
	ld.global.u32 	%r30, [%rd8];
	and.b32  	%r31, %r30, 255;
	cvt.rn.f32.u32 	%f20, %r31;
	mul.f32 	%f21, %f11, %f20;
	cvt.rzi.s32.f32 	%r32, %f21;
	shr.u32 	%r33, %r30, 8;
	and.b32  	%r34, %r33, 255;
	cvt.rn.f32.u32 	%f22, %r34;
	mul.f32 	%f23, %f11, %f22;
	cvt.rzi.s32.f32 	%r35, %f23;
	shr.u32 	%r36, %r30, 16;
	and.b32  	%r37, %r36, 255;
	cvt.rn.f32.u32 	%f24, %r37;
	mul.f32 	%f25, %f11, %f24;
	cvt.rzi.s32.f32 	%r38, %f25;
	shr.u32 	%r39, %r30, 24;
	cvt.rn.f32.u32 	%f26, %r39;
	mul.f32 	%f27, %f11, %f26;
	cvt.rzi.s32.f32 	%r40, %f27;
	add.s32 	%r41, %r11, 2;
	mul.wide.u32 	%rd9, %r41, 4;
	add.s64 	%rd10, %rd3, %rd9;
	ld.global.u32 	%r42, [%rd10];
	and.b32  	%r43, %r42, 255;
	cvt.rn.f32.u32 	%f28, %r43;
	mul.f32 	%f29, %f11, %f28;
	cvt.rzi.s32.f32 	%r44, %f29;
	shr.u32 	%r45, %r42, 8;
	and.b32  	%r46, %r45, 255;
	cvt.rn.f32.u32 	%f30, %r46;
	mul.f32 	%f31, %f11, %f30;
	cvt.rzi.s32.f32 	%r47, %f31;
	shr.u32 	%r48, %r42, 16;
	and.b32  	%r49, %r48, 255;
	cvt.rn.f32.u32 	%f32, %r49;
	mul.f32 	%f33, %f11, %f32;
	cvt.rzi.s32.f32 	%r50, %f33;
	shr.u32 	%r51, %r42, 24;
	cvt.rn.f32.u32 	%f34, %r51;
	mul.f32 	%f35, %f11, %f34;
	cvt.rzi.s32.f32 	%r52, %f35;
	min.s32 	%r53, %r20, 255;
	min.s32 	%r54, %r23, 255;
	min.s32 	%r55, %r26, 255;
	min.s32 	%r56, %r28, 255;
	min.s32 	%r57, %r32, 255;
	min.s32 	%r58, %r35, 255;
	min.s32 	%r59, %r38, 255;
	min.s32 	%r60, %r40, 255;
	min.s32 	%r61, %r44, 255;
	min.s32 	%r62, %r47, 255;
	min.s32 	%r63, %r50, 255;
	min.s32 	%r64, %r52, 255;
	shl.b32 	%r65, %r54, 8;
	or.b32  	%r66, %r65, %r53;
	shl.b32 	%r67, %r55, 16;
	or.b32  	%r68, %r66, %r67;
	shl.b32 	%r69, %r56, 24;
	or.b32  	%r70, %r68, %r69;
	shl.b32 	%r71, %r58, 8;
	or.b32  	%r72, %r71, %r57;
	shl.b32 	%r73, %r59, 16;
	shl.b32 	%r74, %r60, 24;
	or.b32  	%r75, %r72, %r74;
	or.b32  	%r76, %r75, %r73;
	shl.b32 	%r77, %r62, 8;
	or.b32  	%r78, %r77, %r61;
	shl.b32 	%r79, %r63, 16;
	shl.b32 	%r80, %r64, 24;
	or.b32  	%r81, %r78, %r80;
	or.b32  	%r82, %r81, %r79;
	add.s64 	%rd11, %rd4, %rd5;
	st.global.u32 	[%rd11], %r70;
	add.s64 	%rd12, %rd4, %rd7;
	st.global.u32 	[%rd12], %r76;
	add.s64 	%rd13, %rd4, %rd9;
	st.global.u32 	[%rd13], %r82;
$L__BB2_2:
	ret;

}
	// .globl	_Z11Operation3BPhS_jjjjfj
.visible .entry _Z11Operation3BPhS_jjjjfj(
	.param .u64 .ptr .align 1 _Z11Operation3BPhS_jjjjfj_param_0,
	.param .u64 .ptr .align 1 _Z11Operation3BPhS_jjjjfj_param_1,
	.param .u32 _Z11Operation3BPhS_jjjjfj_param_2,
	.param .u32 _Z11Operation3BPhS_jjjjfj_param_3,
	.param .u32 _Z11Operation3BPhS_jjjjfj_param_4,
	.param .u32 _Z11Operation3BPhS_jjjjfj_param_5,
	.param .f32 _Z11Operation3BPhS_jjjjfj_param_6,
	.param .u32 _Z11Operation3BPhS_jjjjfj_param_7
)
{
	.reg .pred 	%p<5>;
	.reg .b16 	%rs<9>;
	.reg .b32 	%r<28>;
	.reg .b32 	%f<12>;
	.reg .b64 	%rd<17>;
	.reg .b64 	%fd<3>;

	ld.param.u64 	%rd3, [_Z11Operation3BPhS_jjjjfj_param_0];
	ld.param.u64 	%rd2, [_Z11Operation3BPhS_jjjjfj_param_1];
	ld.param.u32 	%r6, [_Z11Operation3BPhS_jjjjfj_param_2];
	ld.param.u32 	%r3, [_Z11Operation3BPhS_jjjjfj_param_3];
	ld.param.u32 	%r4, [_Z11Operation3BPhS_jjjjfj_param_4];
	ld.param.u32 	%r5, [_Z11Operation3BPhS_jjjjfj_param_5];
	ld.param.f32 	%f2, [_Z11Operation3BPhS_jjjjfj_param_6];
	ld.param.u32 	%r7, [_Z11Operation3BPhS_jjjjfj_param_7];
	cvta.to.global.u64 	%rd1, %rd3;
	mov.u32 	%r8, %ntid.x;
	mov.u32 	%r9, %ctaid.x;
	add.s32 	%r10, %r7, %r9;
	mov.u32 	%r11, %tid.x;
	mad.lo.s32 	%r1, %r10, %r8, %r11;
	setp.ge.u32 	%p1, %r1, %r6;
	@%p1 bra 	$L__BB3_4;
	mov.u32 	%r12, %ctaid.y;
	cvta.to.global.u64 	%rd4, %rd2;
	mul.lo.s32 	%r14, %r3, %r12;
	mad.lo.s32 	%r15, %r1, 3, %r14;
	min.u32 	%r16, %r1, %r4;
	max.u32 	%r17, %r1, %r4;
	sub.s32 	%r18, %r17, %r16;
	min.u32 	%r19, %r12, %r5;
	max.u32 	%r20, %r12, %r5;
	sub.s32 	%r21, %r20, %r19;
	mul.lo.s32 	%r22, %r21, %r21;
	mad.lo.s32 	%r23, %r18, %r18, %r22;
	cvt.rn.f32.u32 	%f3, %r23;
	sqrt.rn.f32 	%f4, %f3;
	mul.f32 	%f5, %f2, %f4;
	cvt.f64.f32 	%fd1, %f5;
	fma.rn.f64 	%fd2, %fd1, 0d3FF8000000000000, 0d3FE0000000000000;
	cvt.rn.f32.f64 	%f6, %fd2;
	cvt.u64.u32 	%rd5, %r15;
	add.s64 	%rd6, %rd4, %rd5;
	ld.global.u8 	%rs1, [%rd6];
	cvt.rn.f32.u16 	%f7, %rs1;
	mul.f32 	%f8, %f7, %f6;
	add.s32 	%r24, %r15, 1;
	cvt.u64.u32 	%rd7, %r24;
	add.s64 	%rd8, %rd4, %rd7;
	ld.global.u8 	%rs2, [%rd8];
	cvt.rn.f32.u16 	%f9, %rs2;
	mul.f32 	%f10, %f9, %f6;
	add.s32 	%r2, %r15, 2;
	cvt.u64.u32 	%rd9, %r2;
	add.s64 	%rd10, %rd4, %rd9;
	ld.global.u8 	%rs3, [%rd10];
	cvt.rn.f32.u16 	%f11, %rs3;
	mul.f32 	%f1, %f11, %f6;
	setp.gt.f32 	%p2, %f8, 0f437F0000;
	cvt.rzi.u32.f32 	%r25, %f8;
	cvt.u16.u32 	%rs4, %r25;
	selp.b16 	%rs5, -1, %rs4, %p2;
	add.s64 	%rd11, %rd1, %rd5;
	st.global.u8 	[%rd11], %rs5;
	setp.gt.f32 	%p3, %f10, 0f437F0000;
	cvt.rzi.u32.f32 	%r26, %f10;
	cvt.u16.u32 	%rs6, %r26;
	selp.b16 	%rs7, -1, %rs6, %p3;
	add.s64 	%rd12, %rd1, %rd7;
	st.global.u8 	[%rd12], %rs7;
	setp.leu.f32 	%p4, %f1, 0f437F0000;
	@%p4 bra 	$L__BB3_3;
	add.s64 	%rd16, %rd1, %rd9;
	mov.b16 	%rs8, 255;
	st.global.u8 	[%rd16], %rs8;
	bra.uni 	$L__BB3_4;
$L__BB3_3:
	cvt.rzi.u32.f32 	%r27, %f1;
	add.s64 	%rd14, %rd1, %rd9;
	st.global.u8 	[%rd14], %r27;
$L__BB3_4:
	ret;

}


// ===== COMPILED SASS (sm_100) =====

	.target	sm_100

	.elftype	@"ET_EXEC"


//--------------------- .note.nv.tkinfo           --------------------------
	.section	.note.nv.tkinfo,"",@"SHT_NOTE"
	.sectionflags	@"SHF_NOTE_NV_TKINFO"
	.tkinfo
        /*0018*/ 	.word	0x00000002
        /*0030*/ 	.string	""
        /*0030*/ 	.string	"ptxas"
        /*0030*/ 	.string	"Cuda compilation tools, release 13.0, V13.0.88"
        /*0030*/ 	.string	"Build cuda_13.0.r13.0/compiler.36424714_0"
        /*0030*/ 	.string	"-arch sm_100 -m 64 "



//--------------------- .note.nv.cuinfo           --------------------------
	.section	.note.nv.cuinfo,"",@"SHT_NOTE"
	.sectionflags	@"SHF_NOTE_NV_CUINFO"
        /*0018*/ 	.short	0x0002
        /*001a*/ 	.short	0x0064
        /*001c*/ 	.short	0x0082
	.zero		2


//--------------------- .nv.info                  --------------------------
	.section	.nv.info,"",@"SHT_CUDA_INFO"
	.align	4


	//----- nvinfo : EIATTR_REGCOUNT
	.align		4
        /*0000*/ 	.byte	0x04, 0x2f
        /*0002*/ 	.short	(.L_1 - .L_0)
	.align		4
.L_0:
        /*0004*/ 	.word	index@(_Z10Operation1PhS_jjjjf)
        /*0008*/ 	.word	0x00000014


	//----- nvinfo : EIATTR_FRAME_SIZE
	.align		4
.L_1:
        /*000c*/ 	.byte	0x04, 0x11
        /*000e*/ 	.short	(.L_3 - .L_2)
	.align		4
.L_2:
        /*0010*/ 	.word	index@($__internal_4_$__cuda_sm3x_div_rn_noftz_f32_slowpath)
        /*0014*/ 	.word	0x00000000


	//----- nvinfo : EIATTR_FRAME_SIZE
	.align		4
.L_3:
        /*0018*/ 	.byte	0x04, 0x11
        /*001a*/ 	.short	(.L_5 - .L_4)
	.align		4
.L_4:
        /*001c*/ 	.word	index@($__internal_3_$__cuda_sm20_sqrt_rn_f32_slowpath)
        /*0020*/ 	.word	0x00000000


	//----- nvinfo : EIATTR_FRAME_SIZE
	.align		4
.L_5:
        /*0024*/ 	.byte	0x04, 0x11
        /*0026*/ 	.short	(.L_7 - .L_6)
	.align		4
.L_6:
        /*0028*/ 	.word	index@(_Z10Operation1PhS_jjjjf)
        /*002c*/ 	.word	0x00000000


	//----- nvinfo : EIATTR_REGCOUNT
	.align		4
.L_7:
        /*0030*/ 	.byte	0x04, 0x2f
        /*0032*/ 	.short	(.L_9 - .L_8)
	.align		4
.L_8:
        /*0034*/ 	.word	index@(_Z10Operation2PhS_jjjjf)
        /*0038*/ 	.word	0x00000012


	//----- nvinfo : EIATTR_FRAME_SIZE
	.align		4
.L_9:
        /*003c*/ 	.byte	0x04, 0x11
        /*003e*/ 	.short	(.L_11 - .L_10)
	.align		4
.L_10:
        /*0040*/ 	.word	index@($__internal_2_$__cuda_sm20_sqrt_rn_f32_slowpath)
        /*0044*/ 	.word	0x00000000


	//----- nvinfo : EIATTR_FRAME_SIZE
	.align		4
.L_11:
        /*0048*/ 	.byte	0x04, 0x11
        /*004a*/ 	.short	(.L_13 - .L_12)
	.align		4
.L_12:
        /*004c*/ 	.word	index@(_Z10Operation2PhS_jjjjf)
        /*0050*/ 	.word	0x00000000


	//----- nvinfo : EIATTR_REGCOUNT
	.align		4
.L_13:
        /*0054*/ 	.byte	0x04, 0x2f
        /*0056*/ 	.short	(.L_15 - .L_14)
	.align		4
.L_14:
        /*0058*/ 	.word	index@(_Z11Operation3APjS_jjjjfj)
        /*005c*/ 	.word	0x0000001a


	//----- nvinfo : EIATTR_FRAME_SIZE
	.align		4
.L_15:
        /*0060*/ 	.byte	0x04, 0x11
        /*0062*/ 	.short	(.L_17 - .L_16)
	.align		4
.L_16:
        /*0064*/ 	.word	index@($__internal_1_$__cuda_sm20_sqrt_rn_f32_slowpath)
        /*0068*/ 	.word	0x00000000


	//----- nvinfo : EIATTR_FRAME_SIZE
	.align		4
.L_17:
        /*006c*/ 	.byte	0x04, 0x11
        /*006e*/ 	.short	(.L_19 - .L_18)
	.align		4
.L_18:
        /*0070*/ 	.word	index@(_Z11Operation3APjS_jjjjfj)
        /*0074*/ 	.word	0x00000000


	//----- nvinfo : EIATTR_REGCOUNT
	.align		4
.L_19:
        /*0078*/ 	.byte	0x04, 0x2f
        /*007a*/ 	.short	(.L_21 - .L_20)
	.align		4
.L_20:
        /*007c*/ 	.word	index@(_Z11Operation3BPhS_jjjjfj)
        /*0080*/ 	.word	0x00000012


	//----- nvinfo : EIATTR_FRAME_SIZE
	.align		4
.L_21:
        /*0084*/ 	.byte	0x04, 0x11
        /*0086*/ 	.short	(.L_23 - .L_22)
	.align		4
.L_22:
        /*0088*/ 	.word	index@($__internal_0_$__cuda_sm20_sqrt_rn_f32_slowpath)
        /*008c*/ 	.word	0x00000000


	//----- nvinfo : EIATTR_FRAME_SIZE
	.align		4
.L_23:
        /*0090*/ 	.byte	0x04, 0x11
        /*0092*/ 	.short	(.L_25 - .L_24)
	.align		4
.L_24:
        /*0094*/ 	.word	index@(_Z11Operation3BPhS_jjjjfj)
        /*0098*/ 	.word	0x00000000


	//----- nvinfo : EIATTR_MIN_STACK_SIZE
	.align		4
.L_25:
        /*009c*/ 	.byte	0x04, 0x12
        /*009e*/ 	.short	(.L_27 - .L_26)
	.align		4
.L_26:
        /*00a0*/ 	.word	index@(_Z11Operation3BPhS_jjjjfj)
        /*00a4*/ 	.word	0x00000000


	//----- nvinfo : EIATTR_MIN_STACK_SIZE
	.align		4
.L_27:
        /*00a8*/ 	.byte	0x04, 0x12
        /*00aa*/ 	.short	(.L_29 - .L_28)
	.align		4
.L_28:
        /*00ac*/ 	.word	index@(_Z11Operation3APjS_jjjjfj)
        /*00b0*/ 	.word	0x00000000


	//----- nvinfo : EIATTR_MIN_STACK_SIZE
	.align		4
.L_29:
        /*00b4*/ 	.byte	0x04, 0x12
        /*00b6*/ 	.short	(.L_31 - .L_30)
	.align		4
.L_30:
        /*00b8*/ 	.word	index@(_Z10Operation2PhS_jjjjf)
        /*00bc*/ 	.word	0x00000000


	//----- nvinfo : EIATTR_MIN_STACK_SIZE
	.align		4
.L_31:
        /*00c0*/ 	.byte	0x04, 0x12
        /*00c2*/ 	.short	(.L_33 - .L_32)
	.align		4
.L_32:
        /*00c4*/ 	.word	index@(_Z10Operation1PhS_jjjjf)
        /*00c8*/ 	.word	0x00000000
.L_33:


//--------------------- .nv.compat                --------------------------
	.section	.nv.compat,"",@"SHT_CUDA_COMPAT_INFO"
	.align	4
        /*0000*/ 	.byte	0x02, 0x09, 0x00, 0x00, 0x02, 0x02, 0x01, 0x00, 0x02, 0x05, 0x05, 0x00, 0x03, 0x07, 0x01, 0x01
        /*0010*/ 	.byte	0x02, 0x03, 0x00, 0x00, 0x02, 0x06, 0x01, 0x00, 0x04, 0x0b, 0x08, 0x00, 0x01, 0x00, 0x00, 0x00
        /*0020*/ 	.byte	0x00, 0x00, 0x00, 0x00


//--------------------- .nv.info._Z11Operation3BPhS_jjjjfj --------------------------
	.section	.nv.info._Z11Operation3BPhS_jjjjfj,"",@"SHT_CUDA_INFO"
	.sectionflags	@""
	.align	4


	//----- nvinfo : EIATTR_CUDA_API_VERSION
	.align		4
        /*0000*/ 	.byte	0x04, 0x37
        /*0002*/ 	.short	(.L_35 - .L_34)
.L_34:
        /*0004*/ 	.word	0x00000082


	//----- nvinfo : EIATTR_KPARAM_INFO
	.align		4
.L_35:
        /*0008*/ 	.byte	0x04, 0x17
        /*000a*/ 	.short	(.L_37 - .L_36)
.L_36:
        /*000c*/ 	.word	0x00000000
        /*0010*/ 	.short	0x0007
        /*0012*/ 	.short	0x0024
        /*0014*/ 	.byte	0x00, 0xf0, 0x11, 0x00


	//----- nvinfo : EIATTR_KPARAM_INFO
	.align		4
.L_37:
        /*0018*/ 	.byte	0x04, 0x17
        /*001a*/ 	.short	(.L_39 - .L_38)
.L_38:
        /*001c*/ 	.word	0x00000000
        /*0020*/ 	.short	0x0006
        /*0022*/ 	.short	0x0020
        /*0024*/ 	.byte	0x00, 0xf0, 0x11, 0x00


	//----- nvinfo : EIATTR_KPARAM_INFO
	.align		4
.L_39:
        /*0028*/ 	.byte	0x04, 0x17
        /*002a*/ 	.short	(.L_41 - .L_40)
.L_40:
        /*002c*/ 	.word	0x00000000
        /*0030*/ 	.short	0x0005
        /*0032*/ 	.short	0x001c
        /*0034*/ 	.byte	0x00, 0xf0, 0x11, 0x00


	//----- nvinfo : EIATTR_KPARAM_INFO
	.align		4
.L_41:
        /*0038*/ 	.byte	0x04, 0x17
        /*003a*/ 	.short	(.L_43 - .L_42)
.L_42:
        /*003c*/ 	.word	0x00000000
        /*0040*/ 	.short	0x0004
        /*0042*/ 	.short	0x0018
        /*0044*/ 	.byte	0x00, 0xf0, 0x11, 0x00


	//----- nvinfo : EIATTR_KPARAM_INFO
	.align		4
.L_43:
        /*0048*/ 	.byte	0x04, 0x17
        /*004a*/ 	.short	(.L_45 - .L_44)
.L_44:
        /*004c*/ 	.word	0x00000000
        /*0050*/ 	.short	0x0003
        /*0052*/ 	.short	0x0014
        /*0054*/ 	.byte	0x00, 0xf0, 0x11, 0x00


	//----- nvinfo : EIATTR_KPARAM_INFO
	.align		4
.L_45:
        /*0058*/ 	.byte	0x04, 0x17
        /*005a*/ 	.short	(.L_47 - .L_46)
.L_46:
        /*005c*/ 	.word	0x00000000
        /*0060*/ 	.short	0x0002
        /*0062*/ 	.short	0x0010
        /*0064*/ 	.byte	0x00, 0xf0, 0x11, 0x00


	//----- nvinfo : EIATTR_KPARAM_INFO
	.align		4
.L_47:
        /*0068*/ 	.byte	0x04, 0x17
        /*006a*/ 	.short	(.L_49 - .L_48)
.L_48:
        /*006c*/ 	.word	0x00000000
        /*0070*/ 	.short	0x0001
        /*0072*/ 	.short	0x0008
        /*0074*/ 	.byte	0x00, 0xf5, 0x21, 0x00


	//----- nvinfo : EIATTR_KPARAM_INFO
	.align		4
.L_49:
        /*0078*/ 	.byte	0x04, 0x17
        /*007a*/ 	.short	(.L_51 - .L_50)
.L_50:
        /*007c*/ 	.word	0x00000000
        /*0080*/ 	.short	0x0000
        /*0082*/ 	.short	0x0000
        /*0084*/ 	.byte	0x00, 0xf5, 0x21, 0x00


	//----- nvinfo : EIATTR_SPARSE_MMA_MASK
	.align		4
.L_51:
        /*0088*/ 	.byte	0x03, 0x50
        /*008a*/ 	.short	0x0000


	//----- nvinfo : EIATTR_MAXREG_COUNT
	.align		4
        /*008c*/ 	.byte	0x03, 0x1b
        /*008e*/ 	.short	0x00ff


	//----- nvinfo : EIATTR_MERCURY_ISA_VERSION
	.align		4
        /*0090*/ 	.byte	0x03, 0x5f
        /*0092*/ 	.short	0x0101


	//----- nvinfo : EIATTR_VRC_CTA_INIT_COUNT
	.align		4
        /*0094*/ 	.byte	0x02, 0x4a
	.zero		1
	.zero		1


	//----- nvinfo : EIATTR_EXIT_INSTR_OFFSETS
	.align		4
        /*0098*/ 	.byte	0x04, 0x1c
        /*009a*/ 	.short	(.L_53 - .L_52)


	//   ....[0]....
.L_52:
        /*009c*/ 	.word	0x00000090


	//   ....[1]....
        /*00a0*/ 	.word	0x00000550


	//   ....[2]....
        /*00a4*/ 	.word	0x000005a0


	//----- nvinfo : EIATTR_CRS_STACK_SIZE
	.align		4
.L_53:
        /*00a8*/ 	.byte	0x04, 0x1e
        /*00aa*/ 	.short	(.L_55 - .L_54)
.L_54:
        /*00ac*/ 	.word	0x00000000


	//----- nvinfo : EIATTR_CBANK_PARAM_SIZE
	.align		4
.L_55:
        /*00b0*/ 	.byte	0x03, 0x19
        /*00b2*/ 	.short	0x0028


	//----- nvinfo : EIATTR_PARAM_CBANK
	.align		4
        /*00b4*/ 	.byte	0x04, 0x0a
        /*00b6*/ 	.short	(.L_57 - .L_56)
	.align		4
.L_56:
        /*00b8*/ 	.word	index@(.nv.constant0._Z11Operation3BPhS_jjjjfj)
        /*00bc*/ 	.short	0x0380
        /*00be*/ 	.short	0x0028


	//----- nvinfo : EIATTR_SW_WAR
	.align		4
.L_57:
        /*00c0*/ 	.byte	0x04, 0x36
        /*00c2*/ 	.short	(.L_59 - .L_58)
.L_58:
        /*00c4*/ 	.word	0x00000008
.L_59:


//--------------------- .nv.info._Z11Operation3APjS_jjjjfj --------------------------
	.section	.nv.info._Z11Operation3APjS_jjjjfj,"",@"SHT_CUDA_INFO"
	.sectionflags	@""
	.align	4


	//----- nvinfo : EIATTR_CUDA_API_VERSION
	.align		4
        /*0000*/ 	.byte	0x04, 0x37
        /*0002*/ 	.short	(.L_61 - .L_60)
.L_60:
        /*0004*/ 	.word	0x00000082


	//----- nvinfo : EIATTR_KPARAM_INFO
	.align		4
.L_61:
        /*0008*/ 	.byte	0x04, 0x17
        /*000a*/ 	.short	(.L_63 - .L_62)
.L_62:
        /*000c*/ 	.word	0x00000000
        /*0010*/ 	.short	0x0007
        /*0012*/ 	.short	0x0024
        /*0014*/ 	.byte	0x00, 0xf0, 0x11, 0x00


	//----- nvinfo : EIATTR_KPARAM_INFO
	.align		4
.L_63:
        /*0018*/ 	.byte	0x04, 0x17
        /*001a*/ 	.short	(.L_65 - .L_64)
.L_64:
        /*001c*/ 	.word	0x00000000
        /*0020*/ 	.short	0x0006
        /*0022*/ 	.short	0x0020
        /*0024*/ 	.byte	0x00, 0xf0, 0x11, 0x00


	//----- nvinfo : EIATTR_KPARAM_INFO
	.align		4
.L_65:
        /*0028*/ 	.byte	0x04, 0x17
        /*002a*/ 	.short	(.L_67 - .L_66)
.L_66:
        /*002c*/ 	.word	0x00000000
        /*0030*/ 	.short	0x0005
        /*0032*/ 	.short	0x001c
        /*0034*/ 	.byte	0x00, 0xf0, 0x11, 0x00


	//----- nvinfo : EIATTR_KPARAM_INFO
	.align		4
.L_67:
        /*0038*/ 	.byte	0x04, 0x17
        /*003a*/ 	.short	(.L_69 - .L_68)
.L_68:
        /*003c*/ 	.word	0x00000000
        /*0040*/ 	.short	0x0004
        /*0042*/ 	.short	0x0018
        /*0044*/ 	.byte	0x00, 0xf0, 0x11, 0x00


	//----- nvinfo : EIATTR_KPARAM_INFO
	.align		4
.L_69:
        /*0048*/ 	.byte	0x04, 0x17
        /*004a*/ 	.short	(.L_71 - .L_70)
.L_70:
        /*004c*/ 	.word	0x00000000
        /*0050*/ 	.short	0x0003
        /*0052*/ 	.short	0x0014
        /*0054*/ 	.byte	0x00, 0xf0, 0x11, 0x00


	//----- nvinfo : EIATTR_KPARAM_INFO
	.align		4
.L_71:
        /*0058*/ 	.byte	0x04, 0x17
        /*005a*/ 	.short	(.L_73 - .L_72)
.L_72:
        /*005c*/ 	.word	0x00000000
        /*0060*/ 	.short	0x0002
        /*0062*/ 	.short	0x0010
        /*0064*/ 	.byte	0x00, 0xf0, 0x11, 0x00


	//----- nvinfo : EIATTR_KPARAM_INFO
	.align		4
.L_73:
        /*0068*/ 	.byte	0x04, 0x17
        /*006a*/ 	.short	(.L_75 - .L_74)
.L_74:
        /*006c*/ 	.word	0x00000000
        /*0070*/ 	.short	0x0001
        /*0072*/ 	.short	0x0008
        /*0074*/ 	.byte	0x00, 0xf5, 0x21, 0x00


	//----- nvinfo : EIATTR_KPARAM_INFO
	.align		4
.L_75:
        /*0078*/ 	.byte	0x04, 0x17
        /*007a*/ 	.short	(.L_77 - .L_76)
.L_76:
        /*007c*/ 	.word	0x00000000
        /*0080*/ 	.short	0x0000
        /*0082*/ 	.short	0x0000
        /*0084*/ 	.byte	0x00, 0xf5, 0x21, 0x00


	//----- nvinfo : EIATTR_SPARSE_MMA_MASK
	.align		4
.L_77:
        /*0088*/ 	.byte	0x03, 0x50
        /*008a*/ 	.short	0x0000


	//----- nvinfo : EIATTR_MAXREG_COUNT
	.align		4
        /*008c*/ 	.byte	0x03, 0x1b
        /*008e*/ 	.short	0x00ff


	//----- nvinfo : EIATTR_MERCURY_ISA_VERSION
	.align		4
        /*0090*/ 	.byte	0x03, 0x5f
        /*0092*/ 	.short	0x0101


	//----- nvinfo : EIATTR_VRC_CTA_INIT_COUNT
	.align		4
        /*0094*/ 	.byte	0x02, 0x4a
	.zero		1
	.zero		1


	//----- nvinfo : EIATTR_EXIT_INSTR_OFFSETS
	.align		4
        /*0098*/ 	.byte	0x04, 0x1c
        /*009a*/ 	.short	(.L_79 - .L_78)


	//   ....[0]....
.L_78:
        /*009c*/ 	.word	0x00000080


	//   ....[1]....
        /*00a0*/ 	.word	0x00000890


	//----- nvinfo : EIATTR_CRS_STACK_SIZE
	.align		4
.L_79:
        /*00a4*/ 	.byte	0x04, 0x1e
        /*00a6*/ 	.short	(.L_81 - .L_80)
.L_80:
        /*00a8*/ 	.word	0x00000000


	//----- nvinfo : EIATTR_CBANK_PARAM_SIZE
	.align		4
.L_81:
        /*00ac*/ 	.byte	0x03, 0x19
        /*00ae*/ 	.short	0x0028


	//----- nvinfo : EIATTR_PARAM_CBANK
	.align		4
        /*00b0*/ 	.byte	0x04, 0x0a
        /*00b2*/ 	.short	(.L_83 - .L_82)
	.align		4
.L_82:
        /*00b4*/ 	.word	index@(.nv.constant0._Z11Operation3APjS_jjjjfj)
        /*00b8*/ 	.short	0x0380
        /*00ba*/ 	.short	0x0028


	//----- nvinfo : EIATTR_SW_WAR
	.align		4
.L_83:
        /*00bc*/ 	.byte	0x04, 0x36
        /*00be*/ 	.short	(.L_85 - .L_84)
.L_84:
        /*00c0*/ 	.word	0x00000008
.L_85:


//--------------------- .nv.info._Z10Operation2PhS_jjjjf --------------------------
	.section	.nv.info._Z10Operation2PhS_jjjjf,"",@"SHT_CUDA_INFO"
	.sectionflags	@""
	.align	4


	//----- nvinfo : EIATTR_CUDA_API_VERSION
	.align		4
        /*0000*/ 	.byte	0x04, 0x37
        /*0002*/ 	.short	(.L_87 - .L_86)
.L_86:
        /*0004*/ 	.word	0x00000082


	//----- nvinfo : EIATTR_KPARAM_INFO
	.align		4
.L_87:
        /*0008*/ 	.byte	0x04, 0x17
        /*000a*/ 	.short	(.L_89 - .L_88)
.L_88:
        /*000c*/ 	.word	0x00000000
        /*0010*/ 	.short	0x0006
        /*0012*/ 	.short	0x0020
        /*0014*/ 	.byte	0x00, 0xf0, 0x11, 0x00


	//----- nvinfo : EIATTR_KPARAM_INFO
	.align		4
.L_89:
        /*0018*/ 	.byte	0x04, 0x17
        /*001a*/ 	.short	(.L_91 - .L_90)
.L_90:
        /*001c*/ 	.word	0x00000000
        /*0020*/ 	.short	0x0005
        /*0022*/ 	.short	0x001c
        /*0024*/ 	.byte	0x00, 0xf0, 0x11, 0x00


	//----- nvinfo : EIATTR_KPARAM_INFO
	.align		4
.L_91:
        /*0028*/ 	.byte	0x04, 0x17
        /*002a*/ 	.short	(.L_93 - .L_92)
.L_92:
        /*002c*/ 	.word	0x00000000
        /*0030*/ 	.short	0x0004
        /*0032*/ 	.short	0x0018
        /*0034*/ 	.byte	0x00, 0xf0, 0x11, 0x00


	//----- nvinfo : EIATTR_KPARAM_INFO
	.align		4
.L_93:
        /*0038*/ 	.byte	0x04, 0x17
        /*003a*/ 	.short	(.L_95 - .L_94)
.L_94:
        /*003c*/ 	.word	0x00000000
        /*0040*/ 	.short	0x0003
        /*0042*/ 	.short	0x0014
        /*0044*/ 	.byte	0x00, 0xf0, 0x11, 0x00


	//----- nvinfo : EIATTR_KPARAM_INFO
	.align		4
.L_95:
        /*0048*/ 	.byte	0x04, 0x17
        /*004a*/ 	.short	(.L_97 - .L_96)
.L_96:
        /*004c*/ 	.word	0x00000000
        /*0050*/ 	.short	0x0002
        /*0052*/ 	.short	0x0010
        /*0054*/ 	.byte	0x00, 0xf0, 0x11, 0x00


	//----- nvinfo : EIATTR_KPARAM_INFO
	.align		4
.L_97:
        /*0058*/ 	.byte	0x04, 0x17
        /*005a*/ 	.short	(.L_99 - .L_98)
.L_98:
        /*005c*/ 	.word	0x00000000
        /*0060*/ 	.short	0x0001
        /*0062*/ 	.short	0x0008
        /*0064*/ 	.byte	0x00, 0xf5, 0x21, 0x00


	//----- nvinfo : EIATTR_KPARAM_INFO
	.align		4
.L_99:
        /*0068*/ 	.byte	0x04, 0x17
        /*006a*/ 	.short	(.L_101 - .L_100)
.L_100:
        /*006c*/ 	.word	0x00000000
        /*0070*/ 	.short	0x0000
        /*0072*/ 	.short	0x0000
        /*0074*/ 	.byte	0x00, 0xf5, 0x21, 0x00


	//----- nvinfo : EIATTR_SPARSE_MMA_MASK
	.align		4
.L_101:
        /*0078*/ 	.byte	0x03, 0x50
        /*007a*/ 	.short	0x0000


	//----- nvinfo : EIATTR_MAXREG_COUNT
	.align		4
        /*007c*/ 	.byte	0x03, 0x1b
        /*007e*/ 	.short	0x00ff


	//----- nvinfo : EIATTR_MERCURY_ISA_VERSION
	.align		4
        /*0080*/ 	.byte	0x03, 0x5f
        /*0082*/ 	.short	0x0101


	//----- nvinfo : EIATTR_VRC_CTA_INIT_COUNT
	.align		4
        /*0084*/ 	.byte	0x02, 0x4a
	.zero		1
	.zero		1


	//----- nvinfo : EIATTR_EXIT_INSTR_OFFSETS
	.align		4
        /*0088*/ 	.byte	0x04, 0x1c
        /*008a*/ 	.short	(.L_103 - .L_102)


	//   ....[0]....
.L_102:
        /*008c*/ 	.word	0x00000070


	//   ....[1]....
        /*0090*/ 	.word	0x00000530


	//   ....[2]....
        /*0094*/ 	.word	0x00000580


	//----- nvinfo : EIATTR_CRS_STACK_SIZE
	.align		4
.L_103:
        /*0098*/ 	.byte	0x04, 0x1e
        /*009a*/ 	.short	(.L_105 - .L_104)
.L_104:
        /*009c*/ 	.word	0x00000000


	//----- nvinfo : EIATTR_CBANK_PARAM_SIZE
	.align		4
.L_105:
        /*00a0*/ 	.byte	0x03, 0x19
        /*00a2*/ 	.short	0x0024


	//----- nvinfo : EIATTR_PARAM_CBANK
	.align		4
        /*00a4*/ 	.byte	0x04, 0x0a
        /*00a6*/ 	.short	(.L_107 - .L_106)
	.align		4
.L_106:
        /*00a8*/ 	.word	index@(.nv.constant0._Z10Operation2PhS_jjjjf)
        /*00ac*/ 	.short	0x0380
        /*00ae*/ 	.short	0x0024


	//----- nvinfo : EIATTR_SW_WAR
	.align		4
.L_107:
        /*00b0*/ 	.byte	0x04, 0x36
        /*00b2*/ 	.short	(.L_109 - .L_108)
.L_108:
        /*00b4*/ 	.word	0x00000008
.L_109:


//--------------------- .nv.info._Z10Operation1PhS_jjjjf --------------------------
	.section	.nv.info._Z10Operation1PhS_jjjjf,"",@"SHT_CUDA_INFO"
	.sectionflags	@""
	.align	4


	//----- nvinfo : EIATTR_CUDA_API_VERSION
	.align		4
        /*0000*/ 	.byte	0x04, 0x37
        /*0002*/ 	.short	(.L_111 - .L_110)
.L_110:
        /*0004*/ 	.word	0x00000082


	//----- nvinfo : EIATTR_KPARAM_INFO
	.align		4
.L_111:
        /*0008*/ 	.byte	0x04, 0x17
        /*000a*/ 	.short	(.L_113 - .L_112)
.L_112:
        /*000c*/ 	.word	0x00000000
        /*0010*/ 	.short	0x0006
        /*0012*/ 	.short	0x0020
        /*0014*/ 	.byte	0x00, 0xf0, 0x11, 0x00


	//----- nvinfo : EIATTR_KPARAM_INFO
	.align		4
.L_113:
        /*0018*/ 	.byte	0x04, 0x17
        /*001a*/ 	.short	(.L_115 - .L_114)
.L_114:
        /*001c*/ 	.word	0x00000000
        /*0020*/ 	.short	0x0005
        /*0022*/ 	.short	0x001c
        /*0024*/ 	.byte	0x00, 0xf0, 0x11, 0x00


	//----- nvinfo : EIATTR_KPARAM_INFO
	.align		4
.L_115:
        /*0028*/ 	.byte	0x04, 0x17
        /*002a*/ 	.short	(.L_117 - .L_116)
.L_116:
        /*002c*/ 	.word	0x00000000
        /*0030*/ 	.short	0x0004
        /*0032*/ 	.short	0x0018
        /*0034*/ 	.byte	0x00, 0xf0, 0x11, 0x00


	//----- nvinfo : EIATTR_KPARAM_INFO
	.align		4
.L_117:
        /*0038*/ 	.byte	0x04, 0x17
        /*003a*/ 	.short	(.L_119 - .L_118)
.L_118:
        /*003c*/ 	.word	0x00000000
        /*0040*/ 	.short	0x0003
        /*0042*/ 	.short	0x0014
        /*0044*/ 	.byte	0x00, 0xf0, 0x11, 0x00


	//----- nvinfo : EIATTR_KPARAM_INFO
	.align		4
.L_119:
        /*0048*/ 	.byte	0x04, 0x17
        /*004a*/ 	.short	(.L_121 - .L_120)
.L_120:
        /*004c*/ 	.word	0x00000000
        /*0050*/ 	.short	0x0002
        /*0052*/ 	.short	0x0010
        /*0054*/ 	.byte	0x00, 0xf0, 0x11, 0x00


	//----- nvinfo : EIATTR_KPARAM_INFO
	.align		4
.L_121:
        /*0058*/ 	.byte	0x04, 0x17
        /*005a*/ 	.short	(.L_123 - .L_122)
.L_122:
        /*005c*/ 	.word	0x00000000
        /*0060*/ 	.short	0x0001
        /*0062*/ 	.short	0x0008
        /*0064*/ 	.byte	0x00, 0xf5, 0x21, 0x00


	//----- nvinfo : EIATTR_KPARAM_INFO
	.align		4
.L_123:
        /*0068*/ 	.byte	0x04, 0x17
        /*006a*/ 	.short	(.L_125 - .L_124)
.L_124:
        /*006c*/ 	.word	0x00000000
        /*0070*/ 	.short	0x0000
        /*0072*/ 	.short	0x0000
        /*0074*/ 	.byte	0x00, 0xf5, 0x21, 0x00


	//----- nvinfo : EIATTR_SPARSE_MMA_MASK
	.align		4
.L_125:
        /*0078*/ 	.byte	0x03, 0x50
        /*007a*/ 	.short	0x0000


	//----- nvinfo : EIATTR_MAXREG_COUNT
	.align		4
        /*007c*/ 	.byte	0x03, 0x1b
        /*007e*/ 	.short	0x00ff


	//----- nvinfo : EIATTR_MERCURY_ISA_VERSION
	.align		4
        /*0080*/ 	.byte	0x03, 0x5f
        /*0082*/ 	.short	0x0101


	//----- nvinfo : EIATTR_VRC_CTA_INIT_COUNT
	.align		4
        /*0084*/ 	.byte	0x02, 0x4a
	.zero		1
	.zero		1


	//----- nvinfo : EIATTR_EXIT_INSTR_OFFSETS
	.align		4
        /*0088*/ 	.byte	0x04, 0x1c
        /*008a*/ 	.short	(.L_127 - .L_126)


	//   ....[0]....
.L_126:
        /*008c*/ 	.word	0x00000070


	//   ....[1]....
        /*0090*/ 	.word	0x00002c70


	//   ....[2]....
        /*0094*/ 	.word	0x00002cc0


	//----- nvinfo : EIATTR_CRS_STACK_SIZE
	.align		4
.L_127:
        /*0098*/ 	.byte	0x04, 0x1e
        /*009a*/ 	.short	(.L_129 - .L_128)
.L_128:
        /*009c*/ 	.word	0x00000000


	//----- nvinfo : EIATTR_CBANK_PARAM_SIZE
	.align		4
.L_129:
        /*00a0*/ 	.byte	0x03, 0x19
        /*00a2*/ 	.short	0x0024


	//----- nvinfo : EIATTR_PARAM_CBANK
	.align		4
        /*00a4*/ 	.byte	0x04, 0x0a
        /*00a6*/ 	.short	(.L_131 - .L_130)
	.align		4
.L_130:
        /*00a8*/ 	.word	index@(.nv.constant0._Z10Operation1PhS_jjjjf)
        /*00ac*/ 	.short	0x0380
        /*00ae*/ 	.short	0x0024


	//----- nvinfo : EIATTR_SW_WAR
	.align		4
.L_131:
        /*00b0*/ 	.byte	0x04, 0x36
        /*00b2*/ 	.short	(.L_133 - .L_132)
.L_132:
        /*00b4*/ 	.word	0x00000008
.L_133:


//--------------------- .nv.callgraph             --------------------------
	.section	.nv.callgraph,"",@"SHT_CUDA_CALLGRAPH"
	.align	4
	.sectionentsize	8
	.align		4
        /*0000*/ 	.word	0x00000000
	.align		4
        /*0004*/ 	.word	0xffffffff
	.align		4
        /*0008*/ 	.word	0x00000000
	.align		4
        /*000c*/ 	.word	0xfffffffe
	.align		4
        /*0010*/ 	.word	0x00000000
	.align		4
        /*0014*/ 	.word	0xfffffffd
	.align		4
        /*0018*/ 	.word	0x00000000
	.align		4
        /*001c*/ 	.word	0xfffffffc


//--------------------- .text._Z11Operation3BPhS_jjjjfj --------------------------
	.section	.text._Z11Operation3BPhS_jjjjfj,"ax",@progbits
	.align	128
        .global         _Z11Operation3BPhS_jjjjfj
        .type           _Z11Operation3BPhS_jjjjfj,@function
        .size           _Z11Operation3BPhS_jjjjfj,(.L_x_60 - _Z11Operation3BPhS_jjjjfj)
        .other          _Z11Operation3BPhS_jjjjfj,@"STO_CUDA_ENTRY STV_DEFAULT"
_Z11Operation3BPhS_jjjjfj:
.text._Z11Operation3BPhS_jjjjfj:
[----:B------:R-:W-:Y:S01]  /*0000*/  LDC R1, c[0x0][0x37c] ;  /* 0x0000df00ff017b82 */ /* 0x000fe20000000800 */
[----:B------:R-:W0:Y:S07]  /*0010*/  S2R R3, SR_TID.X ;  /* 0x0000000000037919 */ /* 0x000e2e0000002100 */
[----:B------:R-:W1:Y:S01]  /*0020*/  S2UR UR5, SR_CTAID.X ;  /* 0x00000000000579c3 */ /* 0x000e620000002500 */
[----:B------:R-:W0:Y:S01]  /*0030*/  LDCU UR4, c[0x0][0x360] ;  /* 0x00006c00ff0477ac */ /* 0x000e220008000800 */
[----:B------:R-:W2:Y:S06]  /*0040*/  LDCU UR6, c[0x0][0x390] ;  /* 0x00007200ff0677ac */ /* 0x000eac0008000800 */
[----:B------:R-:W1:Y:S02]  /*0050*/  LDC R0, c[0x0][0x3a4] ;  /* 0x0000e900ff007b82 */ /* 0x000e640000000800 */
[----:B-1----:R-:W-:-:S04]  /*0060*/  VIADD R0, R0, UR5 ;  /* 0x0000000500007c36 */ /* 0x002fc80008000000 */
[----:B0-----:R-:W-:-:S05]  /*0070*/  IMAD R0, R0, UR4, R3 ;  /* 0x0000000400007c24 */ /* 0x001fca000f8e0203 */
[----:B--2---:R-:W-:-:S13]  /*0080*/  ISETP.GE.U32.AND P0, PT, R0, UR6, PT ;  /* 0x0000000600007c0c */ /* 0x004fda000bf06070 */
[----:B------:R-:W-:Y:S05]  /*0090*/  @P0 EXIT ;  /* 0x000000000000094d */ /* 0x000fea0003800000 */
[----:B------:R-:W0:Y:S01]  /*00a0*/  S2UR UR6, SR_CTAID.Y ;  /* 0x00000000000679c3 */ /* 0x000e220000002600 */
[----:B------:R-:W1:Y:S01]  /*00b0*/  LDCU.64 UR8, c[0x0][0x398] ;  /* 0x00007300ff0877ac */ /* 0x000e620008000a00 */
[----:B------:R-:W-:Y:S06]  /*00c0*/  BSSY.RECONVERGENT B0, `(.L_x_0) ;  /* 0x000001e000007945 */ /* 0x000fec0003800200 */
[----:B------:R-:W2:Y:S01]  /*00d0*/  LDC R6, c[0x0][0x394] ;  /* 0x0000e500ff067b82 */ /* 0x000ea20000000800 */
[C---:B-1----:R-:W-:Y:S02]  /*00e0*/  VIMNMX.U32 R2, PT, PT, R0.reuse, UR8, PT ;  /* 0x0000000800027c48 */ /* 0x042fe4000bfe0000 */
[----:B------:R-:W-:Y:S01]  /*00f0*/  VIMNMX.U32 R3, PT, PT, R0, UR8, !PT ;  /* 0x0000000800037c48 */ /* 0x000fe2000ffe0000 */
[----:B0-----:R-:W-:-:S02]  /*0100*/  UISETP.LT.U32.AND UP0, UPT, UR6, UR9, UPT ;  /* 0x000000090600728c */ /* 0x001fc4000bf01070 */
[----:B------:R-:W-:Y:S02]  /*0110*/  UISETP.LT.U32.AND UP1, UPT, UR6, UR9, UPT ;  /* 0x000000090600728c */ /* 0x000fe4000bf21070 */
[----:B------:R-:W-:Y:S01]  /*0120*/  IMAD.IADD R2, R3, 0x1, -R2 ;  /* 0x0000000103027824 */ /* 0x000fe200078e0a02 */
[----:B------:R-:W-:Y:S02]  /*0130*/  USEL UR4, UR6, UR9, UP0 ;  /* 0x0000000906047287 */ /* 0x000fe40008000000 */
[----:B------:R-:W-:Y:S02]  /*0140*/  USEL UR5, UR6, UR9, !UP1 ;  /* 0x0000000906057287 */ /* 0x000fe4000c800000 */
[----:B--2---:R-:W-:Y:S02]  /*0150*/  IMAD R3, R6, UR6, RZ ;  /* 0x0000000606037c24 */ /* 0x004fe4000f8e02ff */
[----:B------:R-:W-:-:S04]  /*0160*/  UIADD3 UR4, UPT, UPT, -UR4, UR5, URZ ;  /* 0x0000000504047290 */ /* 0x000fc8000fffe1ff */
[----:B------:R-:W-:-:S06]  /*0170*/  UIMAD UR4, UR4, UR4, URZ ;  /* 0x00000004040472a4 */ /* 0x000fcc000f8e02ff */
[----:B------:R-:W-:-:S05]  /*0180*/  IMAD R2, R2, R2, UR4 ;  /* 0x0000000402027e24 */ /* 0x000fca000f8e0202 */
[----:B------:R-:W-:Y:S01]  /*0190*/  I2FP.F32.U32 R4, R2 ;  /* 0x0000000200047245 */ /* 0x000fe20000201000 */
[----:B------:R-:W0:Y:S03]  /*01a0*/  LDCU.64 UR4, c[0x0][0x358] ;  /* 0x00006b00ff0477ac */ /* 0x000e260008000a00 */
[----:B------:R-:W-:Y:S01]  /*01b0*/  IADD3 R2, PT, PT, R4, -0xd000000, RZ ;  /* 0xf300000004027810 */ /* 0x000fe20007ffe0ff */
[----:B------:R1:W2:Y:S03]  /*01c0*/  MUFU.RSQ R5, R4 ;  /* 0x0000000400057308 */ /* 0x0002a60000001400 */
[----:B------:R-:W-:Y:S01]  /*01d0*/  ISETP.GT.U32.AND P0, PT, R2, 0x727fffff, PT ;  /* 0x727fffff0200780c */ /* 0x000fe20003f04070 */
[----:B------:R-:W-:-:S12]  /*01e0*/  IMAD R2, R0, 0x3, R3 ;  /* 0x0000000300027824 */ /* 0x000fd800078e0203 */
[----:B01----:R-:W-:Y:S05]  /*01f0*/  @!P0 BRA `(.L_x_1) ;  /* 0x0000000000188947 */ /* 0x003fea0003800000 */
[----:B------:R-:W-:Y:S01]  /*0200*/  BSSY.RECONVERGENT B1, `(.L_x_2) ;  /* 0x0000003000017945 */ /* 0x000fe20003800200 */
[----:B------:R-:W-:-:S07]  /*0210*/  MOV R8, 0x230 ;  /* 0x0000023000087802 */ /* 0x000fce0000000f00 */
[----:B--2---:R-:W-:Y:S05]  /*0220*/  CALL.REL.NOINC `($__internal_0_$__cuda_sm20_sqrt_rn_f32_slowpath) ;  /* 0x0000000000e07944 */ /* 0x004fea0003c00000 */
[----:B------:R-:W-:Y:S05]  /*0230*/  BSYNC.RECONVERGENT B1 ;  /* 0x0000000000017941 */ /* 0x000fea0003800200 */
.L_x_2:
[----:B------:R-:W-:Y:S01]  /*0240*/  IMAD.MOV.U32 R4, RZ, RZ, R0 ;  /* 0x000000ffff047224 */ /* 0x000fe200078e0000 */
[----:B------:R-:W-:Y:S06]  /*0250*/  BRA `(.L_x_3) ;  /* 0x0000000000107947 */ /* 0x000fec0003800000 */
.L_x_1:
[----:B--2---:R-:W-:Y:S01]  /*0260*/  FMUL.FTZ R3, R4, R5 ;  /* 0x0000000504037220 */ /* 0x004fe20000410000 */
[----:B------:R-:W-:-:S03]  /*0270*/  FMUL.FTZ R5, R5, 0.5 ;  /* 0x3f00000005057820 */ /* 0x000fc60000410000 */
[----:B------:R-:W-:-:S04]  /*0280*/  FFMA R4, -R3, R3, R4 ;  /* 0x0000000303047223 */ /* 0x000fc80000000104 */
[----:B------:R-:W-:-:S07]  /*0290*/  FFMA R4, R4, R5, R3 ;  /* 0x0000000504047223 */ /* 0x000fce0000000003 */
.L_x_3:
[----:B------:R-:W-:Y:S05]  /*02a0*/  BSYNC.RECONVERGENT B0 ;  /* 0x0000000000007941 */ /* 0x000fea0003800200 */
.L_x_0:
[----:B------:R-:W0:Y:S01]  /*02b0*/  LDCU.128 UR8, c[0x0][0x380] ;  /* 0x00007000ff0877ac */ /* 0x000e220008000c00 */
[C---:B------:R-:W-:Y:S01]  /*02c0*/  VIADD R0, R2.reuse, 0x2 ;  /* 0x0000000202007836 */ /* 0x040fe20000000000 */
[----:B------:R-:W-:Y:S01]  /*02d0*/  IADD3 R3, PT, PT, R2, 0x1, RZ ;  /* 0x0000000102037810 */ /* 0x000fe20007ffe0ff */
[----:B------:R-:W1:Y:S03]  /*02e0*/  LDCU UR6, c[0x0][0x3a0] ;  /* 0x00007400ff0677ac */ /* 0x000e660008000800 */
[----:B0-----:R-:W-:Y:S02]  /*02f0*/  IADD3 R10, P2, PT, R0, UR10, RZ ;  /* 0x0000000a000a7c10 */ /* 0x001fe4000ff5e0ff */
[----:B------:R-:W-:Y:S02]  /*0300*/  IADD3 R6, P0, PT, R2, UR10, RZ ;  /* 0x0000000a02067c10 */ /* 0x000fe4000ff1e0ff */
[----:B------:R-:W-:-:S02]  /*0310*/  IADD3 R8, P1, PT, R3, UR10, RZ ;  /* 0x0000000a03087c10 */ /* 0x000fc4000ff3e0ff */
[----:B------:R-:W-:Y:S01]  /*0320*/  IADD3.X R11, PT, PT, RZ, UR11, RZ, P2, !PT ;  /* 0x0000000bff0b7c10 */ /* 0x000fe200097fe4ff */
[----:B------:R-:W-:Y:S02]  /*0330*/  IMAD.X R7, RZ, RZ, UR11, P0 ;  /* 0x0000000bff077e24 */ /* 0x000fe400080e06ff */
[----:B------:R-:W-:Y:S02]  /*0340*/  IMAD.X R9, RZ, RZ, UR11, P1 ;  /* 0x0000000bff097e24 */ /* 0x000fe400088e06ff */
[----:B------:R-:W2:Y:S04]  /*0350*/  LDG.E.U8 R10, desc[UR4][R10.64] ;  /* 0x000000040a0a7981 */ /* 0x000ea8000c1e1100 */
[----:B------:R-:W3:Y:S04]  /*0360*/  LDG.E.U8 R6, desc[UR4][R6.64] ;  /* 0x0000000406067981 */ /* 0x000ee8000c1e1100 */
[----:B------:R-:W4:Y:S01]  /*0370*/  LDG.E.U8 R8, desc[UR4][R8.64] ;  /* 0x0000000408087981 */ /* 0x000f22000c1e1100 */
[----:B-1----:R-:W-:-:S04]  /*0380*/  FMUL R14, R4, UR6 ;  /* 0x00000006040e7c20 */ /* 0x002fc80008400000 */
[----:B------:R-:W0:Y:S01]  /*0390*/  F2F.F64.F32 R4, R14 ;  /* 0x0000000e00047310 */ /* 0x000e220000201800 */
[----:B------:R-:W-:Y:S02]  /*03a0*/  HFMA2 R12, -RZ, RZ, 0, 0 ;  /* 0x00000000ff0c7431 */ /* 0x000fe400000001ff */
[----:B------:R-:W-:-:S06]  /*03b0*/  IMAD.MOV.U32 R13, RZ, RZ, 0x3ff80000 ;  /* 0x3ff80000ff0d7424 */ /* 0x000fcc00078e00ff */
[----:B0-----:R-:W-:-:S10]  /*03c0*/  DFMA R4, R4, R12, 0.5 ;  /* 0x3fe000000404742b */ /* 0x001fd4000000000c */
[----:B------:R-:W0:Y:S01]  /*03d0*/  F2F.F32.F64 R4, R4 ;  /* 0x0000000400047310 */ /* 0x000e220000301000 */
[----:B------:R-:W-:Y:S02]  /*03e0*/  IADD3 R2, P4, PT, R2, UR8, RZ ;  /* 0x0000000802027c10 */ /* 0x000fe4000ff9e0ff */
[----:B--2---:R-:W-:Y:S02]  /*03f0*/  I2FP.F32.U32 R15, R10 ;  /* 0x0000000a000f7245 */ /* 0x004fe40000201000 */
[----:B---3--:R-:W-:-:S03]  /*0400*/  I2FP.F32.U32 R13, R6 ;  /* 0x00000006000d7245 */ /* 0x008fc60000201000 */
[C---:B0-----:R-:W-:Y:S01]  /*0410*/  FMUL R15, R4.reuse, R15 ;  /* 0x0000000f040f7220 */ /* 0x041fe20000400000 */
[----:B----4-:R-:W-:Y:S01]  /*0420*/  I2FP.F32.U32 R7, R8 ;  /* 0x0000000800077245 */ /* 0x010fe20000201000 */
[----:B------:R-:W-:-:S03]  /*0430*/  FMUL R13, R4, R13 ;  /* 0x0000000d040d7220 */ /* 0x000fc60000400000 */
[----:B------:R-:W-:Y:S01]  /*0440*/  FSETP.GT.AND P0, PT, R15, 255, PT ;  /* 0x437f00000f00780b */ /* 0x000fe20003f04000 */
[----:B------:R-:W-:Y:S01]  /*0450*/  FMUL R8, R4, R7 ;  /* 0x0000000704087220 */ /* 0x000fe20000400000 */
[----:B------:R-:W0:Y:S08]  /*0460*/  F2I.U32.TRUNC.NTZ R9, R13 ;  /* 0x0000000d00097305 */ /* 0x000e30000020f000 */
[----:B------:R-:W1:Y:S01]  /*0470*/  F2I.U32.TRUNC.NTZ R7, R8 ;  /* 0x0000000800077305 */ /* 0x000e62000020f000 */
[----:B------:R-:W-:Y:S01]  /*0480*/  IADD3 R4, P2, PT, R3, UR8, RZ ;  /* 0x0000000803047c10 */ /* 0x000fe2000ff5e0ff */
[----:B------:R-:W-:Y:S01]  /*0490*/  IMAD.X R3, RZ, RZ, UR9, P4 ;  /* 0x00000009ff037e24 */ /* 0x000fe2000a0e06ff */
[----:B------:R-:W-:-:S02]  /*04a0*/  FSETP.GT.AND P3, PT, R13, 255, PT ;  /* 0x437f00000d00780b */ /* 0x000fc40003f64000 */
[----:B------:R-:W-:Y:S02]  /*04b0*/  FSETP.GT.AND P1, PT, R8, 255, PT ;  /* 0x437f00000800780b */ /* 0x000fe40003f24000 */
[----:B------:R-:W-:Y:S02]  /*04c0*/  @P0 IADD3 R6, P4, PT, R0, UR8, RZ ;  /* 0x0000000800060c10 */ /* 0x000fe4000ff9e0ff */
[----:B0-----:R-:W-:Y:S02]  /*04d0*/  SEL R9, R9, 0xffff, !P3 ;  /* 0x0000ffff09097807 */ /* 0x001fe40005800000 */
[----:B------:R-:W-:Y:S02]  /*04e0*/  IADD3.X R5, PT, PT, RZ, UR9, RZ, P2, !PT ;  /* 0x00000009ff057c10 */ /* 0x000fe400097fe4ff */
[----:B------:R-:W-:Y:S02]  /*04f0*/  MOV R10, 0xff ;  /* 0x000000ff000a7802 */ /* 0x000fe40000000f00 */
[----:B-1----:R-:W-:Y:S01]  /*0500*/  SEL R11, R7, 0xffff, !P1 ;  /* 0x0000ffff070b7807 */ /* 0x002fe20004800000 */
[----:B------:R-:W-:Y:S01]  /*0510*/  @P0 IMAD.X R7, RZ, RZ, UR9, P4 ;  /* 0x00000009ff070e24 */ /* 0x000fe2000a0e06ff */
[----:B------:R0:W-:Y:S04]  /*0520*/  STG.E.U8 desc[UR4][R2.64], R9 ;  /* 0x0000000902007986 */ /* 0x0001e8000c101104 */
[----:B------:R0:W-:Y:S04]  /*0530*/  STG.E.U8 desc[UR4][R4.64], R11 ;  /* 0x0000000b04007986 */ /* 0x0001e8000c101104 */
[----:B------:R0:W-:Y:S01]  /*0540*/  @P0 STG.E.U8 desc[UR4][R6.64], R10 ;  /* 0x0000000a06000986 */ /* 0x0001e2000c101104 */
[----:B------:R-:W-:Y:S05]  /*0550*/  @P0 EXIT ;  /* 0x000000000000094d */ /* 0x000fea0003800000 */
[----:B0-----:R-:W0:Y:S01]  /*0560*/  F2I.U32.TRUNC.NTZ R5, R15 ;  /* 0x0000000f00057305 */ /* 0x001e22000020f000 */
[----:B------:R-:W-:-:S04]  /*0570*/  IADD3 R2, P0, PT, R0, UR8, RZ ;  /* 0x0000000800027c10 */ /* 0x000fc8000ff1e0ff */
[----:B------:R-:W-:-:S05]  /*0580*/  IADD3.X R3, PT, PT, RZ, UR9, RZ, P0, !PT ;  /* 0x00000009ff037c10 */ /* 0x000fca00087fe4ff */
[----:B0-----:R-:W-:Y:S01]  /*0590*/  STG.E.U8 desc[UR4][R2.64], R5 ;  /* 0x0000000502007986 */ /* 0x001fe2000c101104 */
[----:B------:R-:W-:Y:S05]  /*05a0*/  EXIT ;  /* 0x000000000000794d */ /* 0x000fea0003800000 */
        .weak           $__internal_0_$__cuda_sm20_sqrt_rn_f32_slowpath
        .type           $__internal_0_$__cuda_sm20_sqrt_rn_f32_slowpath,@function
        .size           $__internal_0_$__cuda_sm20_sqrt_rn_f32_slowpath,(.L_x_60 - $__internal_0_$__cuda_sm20_sqrt_rn_f32_slowpath)
$__internal_0_$__cuda_sm20_sqrt_rn_f32_slowpath:
[----:B------:R-:W-:-:S13]  /*05b0*/  LOP3.LUT P0, RZ, R4, 0x7fffffff, RZ, 0xc0, !PT ;  /* 0x7fffffff04ff7812 */ /* 0x000fda000780c0ff */
[----:B------:R-:W-:Y:S05]  /*05c0*/  @!P0 BRA `(.L_x_4) ;  /* 0x0000000000448947 */ /* 0x000fea0003800000 */
[----:B------:R-:W-:Y:S01]  /*05d0*/  FSETP.GEU.FTZ.AND P0, PT, R4, RZ, PT ;  /* 0x000000ff0400720b */ /* 0x000fe20003f1e000 */
[----:B------:R-:W-:-:S12]  /*05e0*/  IMAD.MOV.U32 R0, RZ, RZ, R4 ;  /* 0x000000ffff007224 */ /* 0x000fd800078e0004 */
[----:B------:R-:W-:Y:S01]  /*05f0*/  @!P0 MOV R4, 0x7fffffff ;  /* 0x7fffffff00048802 */ /* 0x000fe20000000f00 */
[----:B------:R-:W-:Y:S06]  /*0600*/  @!P0 BRA `(.L_x_4) ;  /* 0x0000000000348947 */ /* 0x000fec0003800000 */
[----:B------:R-:W-:-:S13]  /*0610*/  FSETP.GTU.FTZ.AND P0, PT, |R0|, +INF , PT ;  /* 0x7f8000000000780b */ /* 0x000fda0003f1c200 */
[----:B------:R-:W-:Y:S01]  /*0620*/  @P0 FADD.FTZ R4, R0, 1 ;  /* 0x3f80000000040421 */ /* 0x000fe20000010000 */
[----:B------:R-:W-:Y:S06]  /*0630*/  @P0 BRA `(.L_x_4) ;  /* 0x0000000000280947 */ /* 0x000fec0003800000 */
[----:B------:R-:W-:-:S13]  /*0640*/  FSETP.NEU.FTZ.AND P0, PT, |R0|, +INF , PT ;  /* 0x7f8000000000780b */ /* 0x000fda0003f1d200 */
[----:B------:R-:W-:-:S04]  /*0650*/  @P0 FFMA R3, R0, 1.84467440737095516160e+19, RZ ;  /* 0x5f80000000030823 */ /* 0x000fc800000000ff */
[----:B------:R-:W0:Y:S02]  /*0660*/  @P0 MUFU.RSQ R4, R3 ;  /* 0x0000000300040308 */ /* 0x000e240000001400 */
[----:B0-----:R-:W-:Y:S01]  /*0670*/  @P0 FMUL.FTZ R6, R3, R4 ;  /* 0x0000000403060220 */ /* 0x001fe20000410000 */
[----:B------:R-:W-:Y:S01]  /*0680*/  @P0 FMUL.FTZ R7, R4, 0.5 ;  /* 0x3f00000004070820 */ /* 0x000fe20000410000 */
[----:B------:R-:W-:Y:S02]  /*0690*/  @!P0 IMAD.MOV.U32 R4, RZ, RZ, R0 ;  /* 0x000000ffff048224 */ /* 0x000fe400078e0000 */
[----:B------:R-:W-:-:S04]  /*06a0*/  @P0 FADD.FTZ R5, -R6, -RZ ;  /* 0x800000ff06050221 */ /* 0x000fc80000010100 */
[----:B------:R-:W-:-:S04]  /*06b0*/  @P0 FFMA R5, R6, R5, R3 ;  /* 0x0000000506050223 */ /* 0x000fc80000000003 */
[----:B------:R-:W-:-:S04]  /*06c0*/  @P0 FFMA R5, R5, R7, R6 ;  /* 0x0000000705050223 */ /* 0x000fc80000000006 */
[----:B------:R-:W-:-:S07]  /*06d0*/  @P0 FMUL.FTZ R4, R5, 2.3283064365386962891e-10 ;  /* 0x2f80000005040820 */ /* 0x000fce0000410000 */
.L_x_4:
[----:B------:R-:W-:Y:S01]  /*06e0*/  HFMA2 R5, -RZ, RZ, 0, 0 ;  /* 0x00000000ff057431 */ /* 0x000fe200000001ff */
[----:B------:R-:W-:Y:S01]  /*06f0*/  MOV R0, R4 ;  /* 0x0000000400007202 */ /* 0x000fe20000000f00 */
[----:B------:R-:W-:-:S04]  /*0700*/  IMAD.MOV.U32 R4, RZ, RZ, R8 ;  /* 0x000000ffff047224 */ /* 0x000fc800078e0008 */
[----:B------:R-:W-:Y:S05]  /*0710*/  RET.REL.NODEC R4 `(_Z11Operation3BPhS_jjjjfj) ;  /* 0xfffffff804387950 */ /* 0x000fea0003c3ffff */
.L_x_5:
[----:B------:R-:W-:-:S00]  /*0720*/  BRA `(.L_x_5) ;  /* 0xfffffffc00fc7947 */ /* 0x000fc0000383ffff */
[----:B------:R-:W-:-:S00]  /*0730*/  NOP ;  /* 0x0000000000007918 */ /* 0x000fc00000000000 */
        /* <DEDUP_REMOVED lines=12> */
.L_x_60:


//--------------------- .text._Z11Operation3APjS_jjjjfj --------------------------
	.section	.text._Z11Operation3APjS_jjjjfj,"ax",@progbits
	.align	128
        .global         _Z11Operation3APjS_jjjjfj
        .type           _Z11Operation3APjS_jjjjfj,@function
        .size           _Z11Operation3APjS_jjjjfj,(.L_x_61 - _Z11Operation3APjS_jjjjfj)
        .other          _Z11Operation3APjS_jjjjfj,@"STO_CUDA_ENTRY STV_DEFAULT"
_Z11Operation3APjS_jjjjfj:
.text._Z11Operation3APjS_jjjjfj:
[----:B------:R-:W-:Y:S01]  /*0000*/  LDC R1, c[0x0][0x37c] ;  /* 0x0000df00ff017b82 */ /* 0x000fe20000000800 */
[----:B------:R-:W0:Y:S01]  /*0010*/  S2R R0, SR_CTAID.X ;  /* 0x0000000000007919 */ /* 0x000e220000002500 */
[----:B------:R-:W0:Y:S01]  /*0020*/  LDCU UR4, c[0x0][0x360] ;  /* 0x00006c00ff0477ac */ /* 0x000e220008000800 */
[----:B------:R-:W0:Y:S01]  /*0030*/  S2R R3, SR_TID.X ;  /* 0x0000000000037919 */ /* 0x000e220000002100 */
[----:B------:R-:W1:Y:S01]  /*0040*/  LDCU UR6, c[0x0][0x3a4] ;  /* 0x00007480ff0677ac */ /* 0x000e620008000800 */
[----:B0-----:R-:W-:-:S04]  /*0050*/  IMAD R0, R0, UR4, R3 ;  /* 0x0000000400007c24 */ /* 0x001fc8000f8e0203 */
[----:B------:R-:W-:-:S05]  /*0060*/  IMAD R5, R0, 0x3, RZ ;  /* 0x0000000300057824 */ /* 0x000fca00078e02ff */
[----:B-1----:R-:W-:-:S13]  /*0070*/  ISETP.GE.U32.AND P0, PT, R5, UR6, PT ;  /* 0x0000000605007c0c */ /* 0x002fda000bf06070 */
[----:B------:R-:W-:Y:S05]  /*0080*/  @P0 EXIT ;  /* 0x000000000000094d */ /* 0x000fea0003800000 */
[----:B------:R-:W0:Y:S01]  /*0090*/  S2R R6, SR_CTAID.Y ;  /* 0x0000000000067919 */ /* 0x000e220000002600 */
[----:B------:R-:W1:Y:S01]  /*00a0*/  LDCU.64 UR4, c[0x0][0x398] ;  /* 0x00007300ff0477ac */ /* 0x000e620008000a00 */
[----:B------:R-:W-:Y:S01]  /*00b0*/  LEA R0, R0, 0x1, 0x2 ;  /* 0x0000000100007811 */ /* 0x000fe200078e10ff */
[----:B------:R-:W-:Y:S03]  /*00c0*/  BSSY.RECONVERGENT B0, `(.L_x_6) ;  /* 0x000001a000007945 */ /* 0x000fe60003800200 */
[----:B------:R-:W-:Y:S02]  /*00d0*/  I2FP.F32.U32 R0, R0 ;  /* 0x0000000000007245 */ /* 0x000fe40000201000 */
[----:B-1----:R-:W-:-:S04]  /*00e0*/  I2FP.F32.U32 R3, UR4 ;  /* 0x0000000400037c45 */ /* 0x002fc80008201000 */
[----:B------:R-:W-:Y:S02]  /*00f0*/  FSETP.GTU.AND P0, PT, R0, R3, PT ;  /* 0x000000030000720b */ /* 0x000fe40003f0c000 */
[C---:B0-----:R-:W-:Y:S01]  /*0100*/  VIMNMX.U32 R2, PT, PT, R6.reuse, UR5, PT ;  /* 0x0000000506027c48 */ /* 0x041fe2000bfe0000 */
[C---:B------:R-:W-:Y:S01]  /*0110*/  IMAD R5, R6.reuse, UR6, R5 ;  /* 0x0000000606057c24 */ /* 0x040fe2000f8e0205 */
[----:B------:R-:W-:Y:S01]  /*0120*/  VIMNMX.U32 R7, PT, PT, R6, UR5, !PT ;  /* 0x0000000506077c48 */ /* 0x000fe2000ffe0000 */
[----:B------:R-:W0:Y:S04]  /*0130*/  LDCU.64 UR4, c[0x0][0x358] ;  /* 0x00006b00ff0477ac */ /* 0x000e280008000a00 */
[----:B------:R-:W-:-:S04]  /*0140*/  IMAD.IADD R2, R7, 0x1, -R2 ;  /* 0x0000000107027824 */ /* 0x000fc800078e0a02 */
[----:B------:R-:W-:Y:S01]  /*0150*/  IMAD R4, R2, R2, RZ ;  /* 0x0000000202047224 */ /* 0x000fe200078e02ff */
[----:B------:R-:W-:Y:S02]  /*0160*/  FSEL R2, R0, R3, P0 ;  /* 0x0000000300027208 */ /* 0x000fe40000000000 */
[----:B------:R-:W-:Y:S02]  /*0170*/  FSEL R3, R3, R0, P0 ;  /* 0x0000000003037208 */ /* 0x000fe40000000000 */
[----:B------:R-:W-:-:S03]  /*0180*/  I2FP.F32.U32 R7, R4 ;  /* 0x0000000400077245 */ /* 0x000fc60000201000 */
[----:B------:R-:W-:-:S04]  /*0190*/  FADD R2, R2, -R3 ;  /* 0x8000000302027221 */ /* 0x000fc80000000000 */
[----:B------:R-:W-:-:S04]  /*01a0*/  FFMA R0, R2, R2, R7 ;  /* 0x0000000202007223 */ /* 0x000fc80000000007 */
[----:B------:R-:W-:Y:S01]  /*01b0*/  VIADD R2, R0, 0xf3000000 ;  /* 0xf300000000027836 */ /* 0x000fe20000000000 */
[----:B------:R1:W2:Y:S04]  /*01c0*/  MUFU.RSQ R3, R0 ;  /* 0x0000000000037308 */ /* 0x0002a80000001400 */
[----:B------:R-:W-:-:S13]  /*01d0*/  ISETP.GT.U32.AND P0, PT, R2, 0x727fffff, PT ;  /* 0x727fffff0200780c */ /* 0x000fda0003f04070 */
[----:B012---:R-:W-:Y:S05]  /*01e0*/  @!P0 BRA `(.L_x_7) ;  /* 0x00000000000c8947 */ /* 0x007fea0003800000 */
[----:B------:R-:W-:-:S07]  /*01f0*/  MOV R9, 0x210 ;  /* 0x0000021000097802 */ /* 0x000fce0000000f00 */
[----:B------:R-:W-:Y:S05]  /*0200*/  CALL.REL.NOINC `($__internal_1_$__cuda_sm20_sqrt_rn_f32_slowpath) ;  /* 0x0000000400a47944 */ /* 0x000fea0003c00000 */
[----:B------:R-:W-:Y:S05]  /*0210*/  BRA `(.L_x_8) ;  /* 0x0000000000107947 */ /* 0x000fea0003800000 */
.L_x_7:
[----:B------:R-:W-:Y:S01]  /*0220*/  FMUL.FTZ R7, R0, R3 ;  /* 0x0000000300077220 */ /* 0x000fe20000410000 */
[----:B------:R-:W-:-:S03]  /*0230*/  FMUL.FTZ R3, R3, 0.5 ;  /* 0x3f00000003037820 */ /* 0x000fc60000410000 */
[----:B------:R-:W-:-:S04]  /*0240*/  FFMA R0, -R7, R7, R0 ;  /* 0x0000000707007223 */ /* 0x000fc80000000100 */
[----:B------:R-:W-:-:S07]  /*0250*/  FFMA R4, R0, R3, R7 ;  /* 0x0000000300047223 */ /* 0x000fce0000000007 */
.L_x_8:
[----:B------:R-:W-:Y:S05]  /*0260*/  BSYNC.RECONVERGENT B0 ;  /* 0x0000000000007941 */ /* 0x000fea0003800200 */
.L_x_6:
[----:B------:R-:W0:Y:S01]  /*0270*/  LDC.64 R16, c[0x0][0x388] ;  /* 0x0000e200ff107b82 */ /* 0x000e220000000a00 */
[C---:B------:R-:W-:Y:S01]  /*0280*/  VIADD R7, R5.reuse, 0x1 ;  /* 0x0000000105077836 */ /* 0x040fe20000000000 */
[----:B------:R-:W1:Y:S01]  /*0290*/  LDCU UR6, c[0x0][0x3a0] ;  /* 0x00007400ff0677ac */ /* 0x000e620008000800 */
[----:B------:R-:W-:Y:S02]  /*02a0*/  VIADD R9, R5, 0x2 ;  /* 0x0000000205097836 */ /* 0x000fe40000000000 */
[----:B0-----:R-:W-:-:S04]  /*02b0*/  IMAD.WIDE.U32 R14, R7, 0x4, R16 ;  /* 0x00000004070e7825 */ /* 0x001fc800078e0010 */
[--C-:B------:R-:W-:Y:S01]  /*02c0*/  IMAD.WIDE.U32 R12, R5, 0x4, R16.reuse ;  /* 0x00000004050c7825 */ /* 0x100fe200078e0010 */
[----:B------:R-:W2:Y:S03]  /*02d0*/  LDG.E R0, desc[UR4][R14.64] ;  /* 0x000000040e007981 */ /* 0x000ea6000c1e1900 */
[----:B------:R-:W-:Y:S01]  /*02e0*/  IMAD.WIDE.U32 R16, R9, 0x4, R16 ;  /* 0x0000000409107825 */ /* 0x000fe200078e0010 */
[----:B------:R-:W3:Y:S04]  /*02f0*/  LDG.E R3, desc[UR4][R12.64] ;  /* 0x000000040c037981 */ /* 0x000ee8000c1e1900 */
[----:B------:R-:W4:Y:S01]  /*0300*/  LDG.E R2, desc[UR4][R16.64] ;  /* 0x0000000410027981 */ /* 0x000f22000c1e1900 */
[----:B-1----:R-:W-:-:S04]  /*0310*/  FMUL R4, R4, UR6 ;  /* 0x0000000604047c20 */ /* 0x002fc80008400000 */
[----:B------:R-:W0:Y:S01]  /*0320*/  F2F.F64.F32 R10, R4 ;  /* 0x00000004000a7310 */ /* 0x000e220000201800 */
[----:B------:R-:W-:Y:S02]  /*0330*/  HFMA2 R19, -RZ, RZ, 1.9921875, 0 ;  /* 0x3ff80000ff137431 */ /* 0x000fe400000001ff */
[----:B------:R-:W-:-:S06]  /*0340*/  IMAD.MOV.U32 R18, RZ, RZ, 0x0 ;  /* 0x00000000ff127424 */ /* 0x000fcc00078e00ff */
[----:B0-----:R-:W-:-:S06]  /*0350*/  DFMA R10, R10, R18, 0.5 ;  /* 0x3fe000000a0a742b */ /* 0x001fcc0000000012 */
[----:B------:R-:W0:Y:S08]  /*0360*/  F2F.F32.F64 R6, R10 ;  /* 0x0000000a00067310 */ /* 0x000e300000301000 */
[----:B--2---:R-:W0:Y:S01]  /*0370*/  I2F.U8 R15, R0.B3 ;  /* 0x30000000000f7306 */ /* 0x004e220000001000 */
[----:B---3--:R-:W-:-:S07]  /*0380*/  SHF.R.U32.HI R14, RZ, 0x8, R3 ;  /* 0x00000008ff0e7819 */ /* 0x008fce0000011603 */
[----:B----4-:R-:W1:Y:S01]  /*0390*/  I2F.U8 R17, R2 ;  /* 0x0000000200117306 */ /* 0x010e620000001000 */
[----:B0-----:R-:W-:Y:S01]  /*03a0*/  FMUL R12, R6, R15 ;  /* 0x0000000f060c7220 */ /* 0x001fe20000400000 */
[----:B------:R-:W-:Y:S02]  /*03b0*/  LOP3.LUT R15, R14, 0xff, RZ, 0xc0, !PT ;  /* 0x000000ff0e0f7812 */ /* 0x000fe400078ec0ff */
[----:B------:R-:W-:-:S04]  /*03c0*/  SHF.R.U32.HI R14, RZ, 0x10, R3 ;  /* 0x00000010ff0e7819 */ /* 0x000fc80000011603 */
[----:B------:R-:W0:Y:S01]  /*03d0*/  I2F.U8 R13, R3 ;  /* 0x00000003000d7306 */ /* 0x000e220000001000 */
[----:B------:R-:W-:Y:S02]  /*03e0*/  SHF.R.U32.HI R16, RZ, 0x8, R0 ;  /* 0x00000008ff107819 */ /* 0x000fe40000011600 */
[----:B------:R-:W-:Y:S01]  /*03f0*/  LOP3.LUT R14, R14, 0xff, RZ, 0xc0, !PT ;  /* 0x000000ff0e0e7812 */ /* 0x000fe200078ec0ff */
[----:B-1----:R-:W-:-:S04]  /*0400*/  FMUL R10, R6, R17 ;  /* 0x00000011060a7220 */ /* 0x002fc80000400000 */
[----:B------:R1:W2:Y:S01]  /*0410*/  I2F.U8 R19, R3.B3 ;  /* 0x3000000300137306 */ /* 0x0002a20000001000 */
[----:B------:R-:W-:Y:S02]  /*0420*/  LOP3.LUT R17, R16, 0xff, RZ, 0xc0, !PT ;  /* 0x000000ff10117812 */ /* 0x000fe400078ec0ff */
[----:B------:R-:W-:Y:S02]  /*0430*/  SHF.R.U32.HI R16, RZ, 0x10, R0 ;  /* 0x00000010ff107819 */ /* 0x000fe40000011600 */
[----:B-1----:R-:W-:Y:S02]  /*0440*/  I2FP.F32.U32 R3, R15 ;  /* 0x0000000f00037245 */ /* 0x002fe40000201000 */
[----:B------:R-:W-:Y:S01]  /*0450*/  I2FP.F32.U32 R15, R14 ;  /* 0x0000000e000f7245 */ /* 0x000fe20000201000 */
[----:B------:R1:W3:Y:S02]  /*0460*/  I2F.U8 R21, R0 ;  /* 0x0000000000157306 */ /* 0x0002e40000001000 */
[----:B------:R-:W-:-:S02]  /*0470*/  FMUL R3, R6, R3 ;  /* 0x0000000306037220 */ /* 0x000fc40000400000 */
[----:B-1----:R-:W-:Y:S01]  /*0480*/  FMUL R0, R6, R15 ;  /* 0x0000000f06007220 */ /* 0x002fe20000400000 */
[----:B------:R-:W-:-:S03]  /*0490*/  I2FP.F32.U32 R15, R17 ;  /* 0x00000011000f7245 */ /* 0x000fc60000201000 */
[----:B------:R1:W4:Y:S01]  /*04a0*/  I2F.U8 R23, R2.B3 ;  /* 0x3000000200177306 */ /* 0x0003220000001000 */
[----:B------:R-:W-:Y:S02]  /*04b0*/  LOP3.LUT R17, R16, 0xff, RZ, 0xc0, !PT ;  /* 0x000000ff10117812 */ /* 0x000fe400078ec0ff */
[----:B------:R-:W-:-:S05]  /*04c0*/  SHF.R.U32.HI R16, RZ, 0x8, R2 ;  /* 0x00000008ff107819 */ /* 0x000fca0000011602 */
[----:B------:R5:W-:Y:S01]  /*04d0*/  F2I.TRUNC.NTZ R14, R3 ;  /* 0x00000003000e7305 */ /* 0x000be2000020f100 */
[----:B------:R-:W-:Y:S01]  /*04e0*/  I2FP.F32.U32 R17, R17 ;  /* 0x0000001100117245 */ /* 0x000fe20000201000 */
[----:B------:R-:W-:Y:S01]  /*04f0*/  FMUL R15, R6, R15 ;  /* 0x0000000f060f7220 */ /* 0x000fe20000400000 */
[----:B-1----:R-:W-:Y:S02]  /*0500*/  SHF.R.U32.HI R2, RZ, 0x10, R2 ;  /* 0x00000010ff027819 */ /* 0x002fe40000011602 */
[----:B-----5:R-:W-:-:S03]  /*0510*/  LOP3.LUT R3, R16, 0xff, RZ, 0xc0, !PT ;  /* 0x000000ff10037812 */ /* 0x020fc600078ec0ff */
[----:B------:R-:W1:Y:S01]  /*0520*/  F2I.TRUNC.NTZ R0, R0 ;  /* 0x0000000000007305 */ /* 0x000e62000020f100 */
[C---:B0-----:R-:W-:Y:S01]  /*0530*/  FMUL R13, R6.reuse, R13 ;  /* 0x0000000d060d7220 */ /* 0x041fe20000400000 */
[----:B------:R-:W-:Y:S01]  /*0540*/  I2FP.F32.U32 R3, R3 ;  /* 0x0000000300037245 */ /* 0x000fe20000201000 */
[----:B------:R-:W-:Y:S01]  /*0550*/  FMUL R16, R6, R17 ;  /* 0x0000001106107220 */ /* 0x000fe20000400000 */
[----:B------:R-:W-:Y:S01]  /*0560*/  LOP3.LUT R2, R2, 0xff, RZ, 0xc0, !PT ;  /* 0x000000ff02027812 */ /* 0x000fe200078ec0ff */
[C---:B--2---:R-:W-:Y:S01]  /*0570*/  FMUL R8, R6.reuse, R19 ;  /* 0x0000001306087220 */ /* 0x044fe20000400000 */
[C---:B---3--:R-:W-:Y:S02]  /*0580*/  FMUL R11, R6.reuse, R21 ;  /* 0x00000015060b7220 */ /* 0x048fe40000400000 */
[----:B------:R-:W0:Y:S01]  /*0590*/  F2I.TRUNC.NTZ R12, R12 ;  /* 0x0000000c000c7305 */ /* 0x000e22000020f100 */
[----:B------:R-:W-:Y:S01]  /*05a0*/  FMUL R17, R6, R3 ;  /* 0x0000000306117220 */ /* 0x000fe20000400000 */
[----:B------:R-:W-:-:S02]  /*05b0*/  I2FP.F32.U32 R19, R2 ;  /* 0x0000000200137245 */ /* 0x000fc40000201000 */
[----:B------:R-:W2:Y:S04]  /*05c0*/  LDC.64 R2, c[0x0][0x380] ;  /* 0x0000e000ff027b82 */ /* 0x000ea80000000a00 */
[----:B------:R4:W-:Y:S01]  /*05d0*/  F2I.TRUNC.NTZ R4, R13 ;  /* 0x0000000d00047305 */ /* 0x0009e2000020f100 */
[----:B------:R-:W-:-:S07]  /*05e0*/  FMUL R19, R6, R19 ;  /* 0x0000001306137220 */ /* 0x000fce0000400000 */
[----:B------:R-:W3:Y:S01]  /*05f0*/  F2I.TRUNC.NTZ R15, R15 ;  /* 0x0000000f000f7305 */ /* 0x000ee2000020f100 */
[----:B----4-:R-:W-:Y:S01]  /*0600*/  FMUL R13, R6, R23 ;  /* 0x00000017060d7220 */ /* 0x010fe20000400000 */
[----:B-1----:R-:W-:-:S06]  /*0610*/  VIMNMX R6, PT, PT, R0, 0xff, PT ;  /* 0x000000ff00067848 */ /* 0x002fcc0003fe0100 */
[----:B------:R-:W1:Y:S01]  /*0620*/  F2I.TRUNC.NTZ R17, R17 ;  /* 0x0000001100117305 */ /* 0x000e62000020f100 */
[----:B------:R-:W-:-:S07]  /*0630*/  VIMNMX R14, PT, PT, R14, 0xff, PT ;  /* 0x000000ff0e0e7848 */ /* 0x000fce0003fe0100 */
[----:B------:R-:W-:Y:S08]  /*0640*/  F2I.TRUNC.NTZ R8, R8 ;  /* 0x0000000800087305 */ /* 0x000ff0000020f100 */
[----:B------:R-:W4:Y:S01]  /*0650*/  F2I.TRUNC.NTZ R11, R11 ;  /* 0x0000000b000b7305 */ /* 0x000f22000020f100 */
[----:B0-----:R-:W-:-:S07]  /*0660*/  VIMNMX R12, PT, PT, R12, 0xff, PT ;  /* 0x000000ff0c0c7848 */ /* 0x001fce0003fe0100 */
[----:B------:R-:W0:Y:S01]  /*0670*/  F2I.TRUNC.NTZ R13, R13 ;  /* 0x0000000d000d7305 */ /* 0x000e22000020f100 */
[----:B---3--:R-:W-:-:S07]  /*0680*/  VIMNMX R15, PT, PT, R15, 0xff, PT ;  /* 0x000000ff0f0f7848 */ /* 0x008fce0003fe0100 */
[----:B------:R-:W3:Y:S01]  /*0690*/  F2I.TRUNC.NTZ R16, R16 ;  /* 0x0000001000107305 */ /* 0x000ee2000020f100 */
[----:B------:R-:W-:-:S07]  /*06a0*/  IMAD.SHL.U32 R21, R14, 0x100, RZ ;  /* 0x000001000e157824 */ /* 0x000fce00078e00ff */
[----:B------:R-:W5:Y:S08]  /*06b0*/  F2I.TRUNC.NTZ R10, R10 ;  /* 0x0000000a000a7305 */ /* 0x000f70000020f100 */
[----:B------:R-:W2:Y:S01]  /*06c0*/  F2I.TRUNC.NTZ R0, R19 ;  /* 0x0000001300007305 */ /* 0x000ea2000020f100 */
[----:B------:R-:W-:Y:S01]  /*06d0*/  IMAD.SHL.U32 R14, R12, 0x1000000, RZ ;  /* 0x010000000c0e7824 */ /* 0x000fe200078e00ff */
[----:B-1----:R-:W-:Y:S01]  /*06e0*/  VIMNMX R17, PT, PT, R17, 0xff, PT ;  /* 0x000000ff11117848 */ /* 0x002fe20003fe0100 */
[----:B------:R-:W-:Y:S01]  /*06f0*/  IMAD.SHL.U32 R12, R15, 0x100, RZ ;  /* 0x000001000f0c7824 */ /* 0x000fe200078e00ff */
[----:B----4-:R-:W-:Y:S01]  /*0700*/  VIMNMX R11, PT, PT, R11, 0xff, PT ;  /* 0x000000ff0b0b7848 */ /* 0x010fe20003fe0100 */
[----:B------:R-:W-:Y:S01]  /*0710*/  IMAD.U32 R6, R6, 0x10000, RZ ;  /* 0x0001000006067824 */ /* 0x000fe200078e00ff */
[----:B------:R-:W-:-:S02]  /*0720*/  VIMNMX R8, PT, PT, R8, 0xff, PT ;  /* 0x000000ff08087848 */ /* 0x000fc40003fe0100 */
[----:B0-----:R-:W-:Y:S02]  /*0730*/  VIMNMX R13, PT, PT, R13, 0xff, PT ;  /* 0x000000ff0d0d7848 */ /* 0x001fe40003fe0100 */
[----:B------:R-:W-:Y:S02]  /*0740*/  VIMNMX R4, PT, PT, R4, 0xff, PT ;  /* 0x000000ff04047848 */ /* 0x000fe40003fe0100 */
[----:B---3--:R-:W-:Y:S01]  /*0750*/  VIMNMX R16, PT, PT, R16, 0xff, PT ;  /* 0x000000ff10107848 */ /* 0x008fe20003fe0100 */
[----:B------:R-:W-:Y:S01]  /*0760*/  IMAD.SHL.U32 R17, R17, 0x100, RZ ;  /* 0x0000010011117824 */ /* 0x000fe200078e00ff */
[----:B------:R-:W-:Y:S01]  /*0770*/  LOP3.LUT R15, R14, R12, R11, 0xfe, !PT ;  /* 0x0000000c0e0f7212 */ /* 0x000fe200078efe0b */
[----:B------:R-:W-:Y:S01]  /*0780*/  IMAD.SHL.U32 R11, R8, 0x1000000, RZ ;  /* 0x01000000080b7824 */ /* 0x000fe200078e00ff */
[----:B-----5:R-:W-:Y:S02]  /*0790*/  VIMNMX R10, PT, PT, R10, 0xff, PT ;  /* 0x000000ff0a0a7848 */ /* 0x020fe40003fe0100 */
[----:B------:R-:W-:-:S02]  /*07a0*/  SHF.L.U32 R13, R13, 0x18, RZ ;  /* 0x000000180d0d7819 */ /* 0x000fc400000006ff */
[----:B--2---:R-:W-:Y:S01]  /*07b0*/  VIMNMX R0, PT, PT, R0, 0xff, PT ;  /* 0x000000ff00007848 */ /* 0x004fe20003fe0100 */
[----:B------:R-:W-:Y:S01]  /*07c0*/  IMAD.U32 R16, R16, 0x10000, RZ ;  /* 0x0001000010107824 */ /* 0x000fe200078e00ff */
[----:B------:R-:W-:Y:S02]  /*07d0*/  LOP3.LUT R4, R6, R21, R4, 0xfe, !PT ;  /* 0x0000001506047212 */ /* 0x000fe400078efe04 */
[----:B------:R-:W-:Y:S02]  /*07e0*/  LOP3.LUT R13, R13, R17, R10, 0xfe, !PT ;  /* 0x000000110d0d7212 */ /* 0x000fe400078efe0a */
[----:B------:R-:W-:Y:S02]  /*07f0*/  SHF.L.U32 R0, R0, 0x10, RZ ;  /* 0x0000001000007819 */ /* 0x000fe400000006ff */
[----:B------:R-:W-:Y:S01]  /*0800*/  LOP3.LUT R11, R4, R11, RZ, 0xfc, !PT ;  /* 0x0000000b040b7212 */ /* 0x000fe200078efcff */
[----:B------:R-:W-:Y:S01]  /*0810*/  IMAD.WIDE.U32 R4, R5, 0x4, R2 ;  /* 0x0000000405047825 */ /* 0x000fe200078e0002 */
[----:B------:R-:W-:-:S02]  /*0820*/  LOP3.LUT R15, R15, R16, RZ, 0xfc, !PT ;  /* 0x000000100f0f7212 */ /* 0x000fc400078efcff */
[----:B------:R-:W-:Y:S01]  /*0830*/  LOP3.LUT R13, R13, R0, RZ, 0xfc, !PT ;  /* 0x000000000d0d7212 */ /* 0x000fe200078efcff */
[--C-:B------:R-:W-:Y:S01]  /*0840*/  IMAD.WIDE.U32 R6, R7, 0x4, R2.reuse ;  /* 0x0000000407067825 */ /* 0x100fe200078e0002 */
[----:B------:R-:W-:Y:S03]  /*0850*/  STG.E desc[UR4][R4.64], R11 ;  /* 0x0000000b04007986 */ /* 0x000fe6000c101904 */
[----:B------:R-:W-:Y:S01]  /*0860*/  IMAD.WIDE.U32 R2, R9, 0x4, R2 ;  /* 0x0000000409027825 */ /* 0x000fe200078e0002 */
[----:B------:R-:W-:Y:S04]  /*0870*/  STG.E desc[UR4][R6.64], R15 ;  /* 0x0000000f06007986 */ /* 0x000fe8000c101904 */
[----:B------:R-:W-:Y:S01]  /*0880*/  STG.E desc[UR4][R2.64], R13 ;  /* 0x0000000d02007986 */ /* 0x000fe2000c101904 */
[----:B------:R-:W-:Y:S05]  /*0890*/  EXIT ;  /* 0x000000000000794d */ /* 0x000fea0003800000 */
        .weak           $__internal_1_$__cuda_sm20_sqrt_rn_f32_slowpath
        .type           $__internal_1_$__cuda_sm20_sqrt_rn_f32_slowpath,@function
        .size           $__internal_1_$__cuda_sm20_sqrt_rn_f32_slowpath,(.L_x_61 - $__internal_1_$__cuda_sm20_sqrt_rn_f32_slowpath)
$__internal_1_$__cuda_sm20_sqrt_rn_f32_slowpath:
[----:B------:R-:W-:-:S13]  /*08a0*/  LOP3.LUT P0, RZ, R0, 0x7fffffff, RZ, 0xc0, !PT ;  /* 0x7fffffff00ff7812 */ /* 0x000fda000780c0ff */
[----:B------:R-:W-:Y:S01]  /*08b0*/  @!P0 IMAD.MOV.U32 R2, RZ, RZ, R0 ;  /* 0x000000ffff028224 */ /* 0x000fe200078e0000 */
[----:B------:R-:W-:Y:S06]  /*08c0*/  @!P0 BRA `(.L_x_9) ;  /* 0x0000000000408947 */ /* 0x000fec0003800000 */
[----:B------:R-:W-:-:S13]  /*08d0*/  FSETP.GEU.FTZ.AND P0, PT, R0, RZ, PT ;  /* 0x000000ff0000720b */ /* 0x000fda0003f1e000 */
[----:B------:R-:W-:Y:S01]  /*08e0*/  @!P0 IMAD.MOV.U32 R2, RZ, RZ, 0x7fffffff ;  /* 0x7fffffffff028424 */ /* 0x000fe200078e00ff */
        /* <DEDUP_REMOVED lines=14> */
.L_x_9:
[----:B------:R-:W-:Y:S01]  /*09d0*/  MOV R4, R2 ;  /* 0x0000000200047202 */ /* 0x000fe20000000f00 */
[----:B------:R-:W-:Y:S02]  /*09e0*/  IMAD.MOV.U32 R2, RZ, RZ, R9 ;  /* 0x000000ffff027224 */ /* 0x000fe400078e0009 */
[----:B------:R-:W-:-:S04]  /*09f0*/  IMAD.MOV.U32 R3, RZ, RZ, 0x0 ;  /* 0x00000000ff037424 */ /* 0x000fc800078e00ff */
[----:B------:R-:W-:Y:S05]  /*0a00*/  RET.REL.NODEC R2 `(_Z11Operation3APjS_jjjjfj) ;  /* 0xfffffff4027c7950 */ /* 0x000fea0003c3ffff */
.L_x_10:
        /* <DEDUP_REMOVED lines=15> */
.L_x_61:


//--------------------- .text._Z10Operation2PhS_jjjjf --------------------------
	.section	.text._Z10Operation2PhS_jjjjf,"ax",@progbits
	.align	128
        .global         _Z10Operation2PhS_jjjjf
        .type           _Z10Operation2PhS_jjjjf,@function
        .size           _Z10Operation2PhS_jjjjf,(.L_x_62 - _Z10Operation2PhS_jjjjf)
        .other          _Z10Operation2PhS_jjjjf,@"STO_CUDA_ENTRY STV_DEFAULT"
_Z10Operation2PhS_jjjjf:
.text._Z10Operation2PhS_jjjjf:
[----:B------:R-:W-:Y:S01]  /*0000*/  LDC R1, c[0x0][0x37c] ;  /* 0x0000df00ff017b82 */ /* 0x000fe20000000800 */
[----:B------:R-:W0:Y:S01]  /*0010*/  S2R R2, SR_CTAID.X ;  /* 0x0000000000027919 */ /* 0x000e220000002500 */
[----:B------:R-:W0:Y:S01]  /*0020*/  LDCU UR4, c[0x0][0x360] ;  /* 0x00006c00ff0477ac */ /* 0x000e220008000800 */
[----:B------:R-:W0:Y:S01]  /*0030*/  S2R R3, SR_TID.X ;  /* 0x0000000000037919 */ /* 0x000e220000002100 */
[----:B------:R-:W1:Y:S01]  /*0040*/  LDCU UR5, c[0x0][0x390] ;  /* 0x00007200ff0577ac */ /* 0x000e620008000800 */
[----:B0-----:R-:W-:-:S05]  /*0050*/  IMAD R2, R2, UR4, R3 ;  /* 0x0000000402027c24 */ /* 0x001fca000f8e0203 */
[----:B-1----:R-:W-:-:S13]  /*0060*/  ISETP.GE.U32.AND P0, PT, R2, UR5, PT ;  /* 0x0000000502007c0c */ /* 0x002fda000bf06070 */
        /* <DEDUP_REMOVED lines=11> */
[----:B------:R-:W-:-:S04]  /*0120*/  USEL UR5, UR6, UR9, !UP1 ;  /* 0x0000000906057287 */ /* 0x000fc8000c800000 */
[----:B------:R-:W-:-:S04]  /*0130*/  UIADD3 UR4, UPT, UPT, -UR4, UR5, URZ ;  /* 0x0000000504047290 */ /* 0x000fc8000fffe1ff */
[----:B------:R-:W-:-:S06]  /*0140*/  UIMAD UR4, UR4, UR4, URZ ;  /* 0x00000004040472a4 */ /* 0x000fcc000f8e02ff */
[----:B------:R-:W-:-:S05]  /*0150*/  IMAD R0, R0, R0, UR4 ;  /* 0x0000000400007e24 */ /* 0x000fca000f8e0200 */
[----:B------:R-:W-:Y:S01]  /*0160*/  I2FP.F32.U32 R0, R0 ;  /* 0x0000000000007245 */ /* 0x000fe20000201000 */
[----:B------:R-:W0:Y:S03]  /*0170*/  LDCU.64 UR4, c[0x0][0x358] ;  /* 0x00006b00ff0477ac */ /* 0x000e260008000a00 */
[----:B------:R1:W3:Y:S01]  /*0180*/  MUFU.RSQ R5, R0 ;  /* 0x0000000000057308 */ /* 0x0002e20000001400 */
[----:B------:R-:W-:-:S05]  /*0190*/  VIADD R3, R0, 0xf3000000 ;  /* 0xf300000000037836 */ /* 0x000fca0000000000 */
[----:B------:R-:W-:Y:S01]  /*01a0*/  ISETP.GT.U32.AND P0, PT, R3, 0x727fffff, PT ;  /* 0x727fffff0300780c */ /* 0x000fe20003f04070 */
[----:B--2---:R-:W-:-:S04]  /*01b0*/  IMAD R3, R4, UR6, RZ ;  /* 0x0000000604037c24 */ /* 0x004fc8000f8e02ff */
[----:B------:R-:W-:-:S08]  /*01c0*/  IMAD R2, R2, 0x3, R3 ;  /* 0x0000000302027824 */ /* 0x000fd000078e0203 */
[----:B01-3--:R-:W-:Y:S05]  /*01d0*/  @!P0 BRA `(.L_x_12) ;  /* 0x0000000000188947 */ /* 0x00bfea0003800000 */
[----:B------:R-:W-:Y:S01]  /*01e0*/  BSSY.RECONVERGENT B1, `(.L_x_13) ;  /* 0x0000003000017945 */ /* 0x000fe20003800200 */
[----:B------:R-:W-:-:S07]  /*01f0*/  MOV R8, 0x210 ;  /* 0x0000021000087802 */ /* 0x000fce0000000f00 */
[----:B------:R-:W-:Y:S05]  /*0200*/  CALL.REL.NOINC `($__internal_2_$__cuda_sm20_sqrt_rn_f32_slowpath) ;  /* 0x0000000000e07944 */ /* 0x000fea0003c00000 */
[----:B------:R-:W-:Y:S05]  /*0210*/  BSYNC.RECONVERGENT B1 ;  /* 0x0000000000017941 */ /* 0x000fea0003800200 */
.L_x_13:
[----:B------:R-:W-:Y:S01]  /*0220*/  MOV R4, R3 ;  /* 0x0000000300047202 */ /* 0x000fe20000000f00 */
[----:B------:R-:W-:Y:S06]  /*0230*/  BRA `(.L_x_14) ;  /* 0x0000000000107947 */ /* 0x000fec0003800000 */
.L_x_12:
[----:B------:R-:W-:Y:S01]  /*0240*/  FMUL.FTZ R3, R0, R5 ;  /* 0x0000000500037220 */ /* 0x000fe20000410000 */
[----:B------:R-:W-:-:S03]  /*0250*/  FMUL.FTZ R4, R5, 0.5 ;  /* 0x3f00000005047820 */ /* 0x000fc60000410000 */
[----:B------:R-:W-:-:S04]  /*0260*/  FFMA R0, -R3, R3, R0 ;  /* 0x0000000303007223 */ /* 0x000fc80000000100 */
[----:B------:R-:W-:-:S07]  /*0270*/  FFMA R4, R0, R4, R3 ;  /* 0x0000000400047223 */ /* 0x000fce0000000003 */
.L_x_14:
[----:B------:R-:W-:Y:S05]  /*0280*/  BSYNC.RECONVERGENT B0 ;  /* 0x0000000000007941 */ /* 0x000fea0003800200 */
.L_x_11:
[----:B------:R-:W0:Y:S01]  /*0290*/  LDCU.128 UR8, c[0x0][0x380] ;  /* 0x00007000ff0877ac */ /* 0x000e220008000c00 */
[C---:B------:R-:W-:Y:S02]  /*02a0*/  VIADD R0, R2.reuse, 0x2 ;  /* 0x0000000202007836 */ /* 0x040fe40000000000 */
[----:B------:R-:W-:Y:S01]  /*02b0*/  VIADD R3, R2, 0x1 ;  /* 0x0000000102037836 */ /* 0x000fe20000000000 */
[----:B------:R-:W1:Y:S02]  /*02c0*/  LDCU UR6, c[0x0][0x3a0] ;  /* 0x00007400ff0677ac */ /* 0x000e640008000800 */
[----:B0-----:R-:W-:Y:S02]  /*02d0*/  IADD3 R10, P2, PT, R0, UR10, RZ ;  /* 0x0000000a000a7c10 */ /* 0x001fe4000ff5e0ff */
[----:B------:R-:W-:Y:S02]  /*02e0*/  IADD3 R6, P0, PT, R2, UR10, RZ ;  /* 0x0000000a02067c10 */ /* 0x000fe4000ff1e0ff */
[----:B------:R-:W-:Y:S01]  /*02f0*/  IADD3 R8, P1, PT, R3, UR10, RZ ;  /* 0x0000000a03087c10 */ /* 0x000fe2000ff3e0ff */
[----:B------:R-:W-:Y:S01]  /*0300*/  IMAD.X R11, RZ, RZ, UR11, P2 ;  /* 0x0000000bff0b7e24 */ /* 0x000fe200090e06ff */
[----:B------:R-:W-:-:S02]  /*0310*/  IADD3.X R7, PT, PT, RZ, UR11, RZ, P0, !PT ;  /* 0x0000000bff077c10 */ /* 0x000fc400087fe4ff */
[----:B------:R-:W-:Y:S02]  /*0320*/  IADD3.X R9, PT, PT, RZ, UR11, RZ, P1, !PT ;  /* 0x0000000bff097c10 */ /* 0x000fe40008ffe4ff */
[----:B------:R-:W2:Y:S04]  /*0330*/  LDG.E.U8 R10, desc[UR4][R10.64] ;  /* 0x000000040a0a7981 */ /* 0x000ea8000c1e1100 */
[----:B------:R-:W3:Y:S04]  /*0340*/  LDG.E.U8 R6, desc[UR4][R6.64] ;  /* 0x0000000406067981 */ /* 0x000ee8000c1e1100 */
[----:B------:R-:W4:Y:S01]  /*0350*/  LDG.E.U8 R8, desc[UR4][R8.64] ;  /* 0x0000000408087981 */ /* 0x000f22000c1e1100 */
[----:B-1----:R-:W-:-:S04]  /*0360*/  FMUL R14, R4, UR6 ;  /* 0x00000006040e7c20 */ /* 0x002fc80008400000 */
[----:B------:R-:W0:Y:S01]  /*0370*/  F2F.F64.F32 R4, R14 ;  /* 0x0000000e00047310 */ /* 0x000e220000201800 */
[----:B------:R-:W-:Y:S02]  /*0380*/  HFMA2 R13, -RZ, RZ, 1.9921875, 0 ;  /* 0x3ff80000ff0d7431 */ /* 0x000fe400000001ff */
        /* <DEDUP_REMOVED lines=13> */
[----:B------:R-:W-:-:S02]  /*0460*/  FSETP.GT.AND P3, PT, R13, 255, PT ;  /* 0x437f00000d00780b */ /* 0x000fc40003f64000 */
[----:B------:R-:W-:Y:S02]  /*0470*/  IADD3 R4, P2, PT, R3, UR8, RZ ;  /* 0x0000000803047c10 */ /* 0x000fe4000ff5e0ff */
[----:B------:R-:W-:Y:S02]  /*0480*/  FSETP.GT.AND P1, PT, R8, 255, PT ;  /* 0x437f00000800780b */ /* 0x000fe40003f24000 */
[----:B------:R-:W-:Y:S02]  /*0490*/  IADD3.X R3, PT, PT, RZ, UR9, RZ, P4, !PT ;  /* 0x00000009ff037c10 */ /* 0x000fe4000a7fe4ff */
[----:B------:R-:W-:Y:S01]  /*04a0*/  @P0 IADD3 R6, P4, PT, R0, UR8, RZ ;  /* 0x0000000800060c10 */ /* 0x000fe2000ff9e0ff */
[----:B------:R-:W-:Y:S01]  /*04b0*/  IMAD.X R5, RZ, RZ, UR9, P2 ;  /* 0x00000009ff057e24 */ /* 0x000fe200090e06ff */
[----:B0-----:R-:W-:Y:S01]  /*04c0*/  SEL R9, R9, 0xffff, !P3 ;  /* 0x0000ffff09097807 */ /* 0x001fe20005800000 */
[----:B------:R-:W-:Y:S01]  /*04d0*/  IMAD.MOV.U32 R10, RZ, RZ, 0xff ;  /* 0x000000ffff0a7424 */ /* 0x000fe200078e00ff */
[----:B-1----:R-:W-:-:S02]  /*04e0*/  SEL R11, R7, 0xffff, !P1 ;  /* 0x0000ffff070b7807 */ /* 0x002fc40004800000 */
[----:B------:R-:W-:Y:S01]  /*04f0*/  @P0 IADD3.X R7, PT, PT, RZ, UR9, RZ, P4, !PT ;  /* 0x00000009ff070c10 */ /* 0x000fe2000a7fe4ff */
[----:B------:R0:W-:Y:S04]  /*0500*/  STG.E.U8 desc[UR4][R2.64], R9 ;  /* 0x0000000902007986 */ /* 0x0001e8000c101104 */
[----:B------:R0:W-:Y:S04]  /*0510*/  STG.E.U8 desc[UR4][R4.64], R11 ;  /* 0x0000000b04007986 */ /* 0x0001e8000c101104 */
[----:B------:R0:W-:Y:S01]  /*0520*/  @P0 STG.E.U8 desc[UR4][R6.64], R10 ;  /* 0x0000000a06000986 */ /* 0x0001e2000c101104 */
[----:B------:R-:W-:Y:S05]  /*0530*/  @P0 EXIT ;  /* 0x000000000000094d */ /* 0x000fea0003800000 */
[----:B0-----:R-:W0:Y:S01]  /*0540*/  F2I.U32.TRUNC.NTZ R5, R15 ;  /* 0x0000000f00057305 */ /* 0x001e22000020f000 */
[----:B------:R-:W-:-:S05]  /*0550*/  IADD3 R2, P0, PT, R0, UR8, RZ ;  /* 0x0000000800027c10 */ /* 0x000fca000ff1e0ff */
[----:B------:R-:W-:-:S05]  /*0560*/  IMAD.X R3, RZ, RZ, UR9, P0 ;  /* 0x00000009ff037e24 */ /* 0x000fca00080e06ff */
[----:B0-----:R-:W-:Y:S01]  /*0570*/  STG.E.U8 desc[UR4][R2.64], R5 ;  /* 0x0000000502007986 */ /* 0x001fe2000c101104 */
[----:B------:R-:W-:Y:S05]  /*0580*/  EXIT ;  /* 0x000000000000794d */ /* 0x000fea0003800000 */
        .weak           $__internal_2_$__cuda_sm20_sqrt_rn_f32_slowpath
        .type           $__internal_2_$__cuda_sm20_sqrt_rn_f32_slowpath,@function
        .size           $__internal_2_$__cuda_sm20_sqrt_rn_f32_slowpath,(.L_x_62 - $__internal_2_$__cuda_sm20_sqrt_rn_f32_slowpath)
$__internal_2_$__cuda_sm20_sqrt_rn_f32_slowpath:
[----:B------:R-:W-:-:S13]  /*0590*/  LOP3.LUT P0, RZ, R0, 0x7fffffff, RZ, 0xc0, !PT ;  /* 0x7fffffff00ff7812 */ /* 0x000fda000780c0ff */
[----:B------:R-:W-:Y:S01]  /*05a0*/  @!P0 MOV R3, R0 ;  /* 0x0000000000038202 */ /* 0x000fe20000000f00 */
        /* <DEDUP_REMOVED lines=12> */
[----:B------:R-:W-:Y:S02]  /*0670*/  @!P0 MOV R3, R0 ;  /* 0x0000000000038202 */ /* 0x000fe40000000f00 */
[----:B------:R-:W-:-:S04]  /*0680*/  @P0 FADD.FTZ R6, -R5, -RZ ;  /* 0x800000ff05060221 */ /* 0x000fc80000010100 */
[----:B------:R-:W-:-:S04]  /*0690*/  @P0 FFMA R6, R5, R6, R4 ;  /* 0x0000000605060223 */ /* 0x000fc80000000004 */
[----:B------:R-:W-:-:S04]  /*06a0*/  @P0 FFMA R6, R6, R7, R5 ;  /* 0x0000000706060223 */ /* 0x000fc80000000005 */
[----:B------:R-:W-:-:S07]  /*06b0*/  @P0 FMUL.FTZ R3, R6, 2.3283064365386962891e-10 ;  /* 0x2f80000006030820 */ /* 0x000fce0000410000 */
.L_x_15:
[----:B------:R-:W-:Y:S02]  /*06c0*/  HFMA2 R5, -RZ, RZ, 0, 0 ;  /* 0x00000000ff057431 */ /* 0x000fe400000001ff */
[----:B------:R-:W-:-:S04]  /*06d0*/  IMAD.MOV.U32 R4, RZ, RZ, R8 ;  /* 0x000000ffff047224 */ /* 0x000fc800078e0008 */
[----:B------:R-:W-:Y:S05]  /*06e0*/  RET.REL.NODEC R4 `(_Z10Operation2PhS_jjjjf) ;  /* 0xfffffff804447950 */ /* 0x000fea0003c3ffff */
.L_x_16:
        /* <DEDUP_REMOVED lines=9> */
.L_x_62:


//--------------------- .text._Z10Operation1PhS_jjjjf --------------------------
	.section	.text._Z10Operation1PhS_jjjjf,"ax",@progbits
	.align	128
        .global         _Z10Operation1PhS_jjjjf
        .type           _Z10Operation1PhS_jjjjf,@function
        .size           _Z10Operation1PhS_jjjjf,(.L_x_64 - _Z10Operation1PhS_jjjjf)
        .other          _Z10Operation1PhS_jjjjf,@"STO_CUDA_ENTRY STV_DEFAULT"
_Z10Operation1PhS_jjjjf:
.text._Z10Operation1PhS_jjjjf:
        /* <DEDUP_REMOVED lines=8> */
[----:B------:R-:W0:Y:S01]  /*0080*/  LDCU UR5, c[0x0][0x398] ;  /* 0x00007300ff0577ac */ /* 0x000e220008000800 */
[----:B------:R-:W1:Y:S01]  /*0090*/  S2UR UR4, SR_CTAID.Y ;  /* 0x00000000000479c3 */ /* 0x000e620000002600 */
[----:B------:R-:W-:Y:S07]  /*00a0*/  BSSY.RECONVERGENT B0, `(.L_x_17) ;  /* 0x0000283000007945 */ /* 0x000fee0003800200 */
[----:B------:R-:W1:Y:S01]  /*00b0*/  LDC R2, c[0x0][0x394] ;  /* 0x0000e500ff027b82 */ /* 0x000e620000000800 */
[----:B0-----:R-:W-:Y:S01]  /*00c0*/  ISETP.GT.U32.AND P0, PT, R3, UR5, PT ;  /* 0x0000000503007c0c */ /* 0x001fe2000bf04070 */
[----:B-1----:R-:W-:-:S12]  /*00d0*/  IMAD R2, R2, UR4, RZ ;  /* 0x0000000402027c24 */ /* 0x002fd8000f8e02ff */
[----:B------:R-:W-:Y:S05]  /*00e0*/  @P0 BRA `(.L_x_18) ;  /* 0x0000001400000947 */ /* 0x000fea0003800000 */
[----:B------:R-:W0:Y:S02]  /*00f0*/  LDC R0, c[0x0][0x39c] ;  /* 0x0000e700ff007b82 */ /* 0x000e240000000800 */
[----:B0-----:R-:W-:-:S13]  /*0100*/  ISETP.LT.U32.AND P0, PT, R0, UR4, PT ;  /* 0x0000000400007c0c */ /* 0x001fda000bf01070 */
[----:B------:R-:W-:Y:S05]  /*0110*/  @P0 BRA `(.L_x_19) ;  /* 0x00000008007c0947 */ /* 0x000fea0003800000 */
[----:B------:R-:W-:Y:S01]  /*0120*/  IADD3 R14, PT, PT, -R3, UR5, RZ ;  /* 0x00000005030e7c10 */ /* 0x000fe2000fffe1ff */
[----:B------:R-:W-:Y:S01]  /*0130*/  BSSY.RECONVERGENT B1, `(.L_x_20) ;  /* 0x0000049000017945 */ /* 0x000fe20003800200 */
[----:B------:R-:W-:Y:S01]  /*0140*/  IADD3 R0, PT, PT, R0, -UR4, RZ ;  /* 0x8000000400007c10 */ /* 0x000fe2000fffe0ff */
[----:B------:R-:W-:Y:S01]  /*0150*/  HFMA2 R4, -RZ, RZ, 1.875, 0 ;  /* 0x3f800000ff047431 */ /* 0x000fe200000001ff */
[----:B------:R-:W-:Y:S02]  /*0160*/  ISETP.NE.AND P1, PT, R14, 0x1, PT ;  /* 0x000000010e00780c */ /* 0x000fe40003f25270 */
[----:B------:R-:W-:Y:S02]  /*0170*/  ISETP.NE.AND P0, PT, R0, 0x1, PT ;  /* 0x000000010000780c */ /* 0x000fe40003f05270 */
[----:B------:R-:W-:-:S09]  /*0180*/  MOV R7, 0x3f800000 ;  /* 0x3f80000000077802 */ /* 0x000fd20000000f00 */
[----:B------:R-:W-:Y:S05]  /*0190*/  @!P1 BRA `(.L_x_21) ;  /* 0x0000000400089947 */ /* 0x000fea0003800000 */
[----:B------:R-:W-:-:S04]  /*01a0*/  I2FP.F32.U32 R5, R14 ;  /* 0x0000000e00057245 */ /* 0x000fc80000201000 */
[----:B------:R-:W-:-:S13]  /*01b0*/  FSETP.NAN.AND P1, PT, |R5|, |R5|, PT ;  /* 0x400000050500720b */ /* 0x000fda0003f28200 */
[----:B------:R-:W-:Y:S01]  /*01c0*/  @P1 FADD R7, R5, 2 ;  /* 0x4000000005071421 */ /* 0x000fe20000000000 */
[----:B------:R-:W-:Y:S06]  /*01d0*/  @P1 BRA `(.L_x_21) ;  /* 0x0000000000f81947 */ /* 0x000fec0003800000 */
[C---:B------:R-:W-:Y:S01]  /*01e0*/  FMUL R6, |R5|.reuse, 16777216 ;  /* 0x4b80000005067820 */ /* 0x040fe20000400200 */
[----:B------:R-:W-:Y:S01]  /*01f0*/  FSETP.GEU.AND P1, PT, |R5|, 1.175494350822287508e-38, PT ;  /* 0x008000000500780b */ /* 0x000fe20003f2e200 */
[----:B------:R-:W-:-:S03]  /*0200*/  HFMA2 R16, -RZ, RZ, 0.771484375, 0.21533203125 ;  /* 0x3a2c32e4ff107431 */ /* 0x000fc600000001ff */
[----:B------:R-:W-:-:S04]  /*0210*/  FSEL R6, R6, |R5|, !P1 ;  /* 0x4000000506067208 */ /* 0x000fc80004800000 */
[----:B------:R-:W-:-:S04]  /*0220*/  IADD3 R7, PT, PT, R6, -0x3f3504f3, RZ ;  /* 0xc0cafb0d06077810 */ /* 0x000fc80007ffe0ff */
[----:B------:R-:W-:-:S04]  /*0230*/  LOP3.LUT R7, R7, 0xff800000, RZ, 0xc0, !PT ;  /* 0xff80000007077812 */ /* 0x000fc800078ec0ff */
[-C--:B------:R-:W-:Y:S02]  /*0240*/  IADD3 R6, PT, PT, R6, -R7.reuse, RZ ;  /* 0x8000000706067210 */ /* 0x080fe40007ffe0ff */
[----:B------:R-:W-:-:S03]  /*0250*/  I2FP.F32.S32 R7, R7 ;  /* 0x0000000700077245 */ /* 0x000fc60000201400 */
[C---:B------:R-:W-:Y:S01]  /*0260*/  FADD R9, R6.reuse, 1 ;  /* 0x3f80000006097421 */ /* 0x040fe20000000000 */
[----:B------:R-:W-:Y:S01]  /*0270*/  FADD R8, R6, -1 ;  /* 0xbf80000006087421 */ /* 0x000fe20000000000 */
[----:B------:R-:W-:-:S03]  /*0280*/  FSEL R6, RZ, -24, P1 ;  /* 0xc1c00000ff067808 */ /* 0x000fc60000800000 */
[----:B------:R-:W-:Y:S01]  /*0290*/  FADD R10, R8, R8 ;  /* 0x00000008080a7221 */ /* 0x000fe20000000000 */
[----:B------:R-:W0:Y:S01]  /*02a0*/  MUFU.RCP R9, R9 ;  /* 0x0000000900097308 */ /* 0x000e220000001000 */
[----:B------:R-:W-:Y:S02]  /*02b0*/  FFMA R7, R7, 1.1920928955078125e-07, R6 ;  /* 0x3400000007077823 */ /* 0x000fe40000000006 */
[----:B0-----:R-:W-:-:S04]  /*02c0*/  FMUL R10, R9, R10 ;  /* 0x0000000a090a7220 */ /* 0x001fc80000400000 */
[----:B------:R-:W-:Y:S01]  /*02d0*/  FADD R12, R8, -R10 ;  /* 0x8000000a080c7221 */ /* 0x000fe20000000000 */
[C---:B------:R-:W-:Y:S01]  /*02e0*/  FMUL R11, R10.reuse, R10 ;  /* 0x0000000a0a0b7220 */ /* 0x040fe20000400000 */
[----:B------:R-:W-:Y:S02]  /*02f0*/  FFMA R6, R10, 1.4426950216293334961, R7 ;  /* 0x3fb8aa3b0a067823 */ /* 0x000fe40000000007 */
[----:B------:R-:W-:Y:S01]  /*0300*/  FADD R13, R12, R12 ;  /* 0x0000000c0c0d7221 */ /* 0x000fe20000000000 */
[----:B------:R-:W-:Y:S01]  /*0310*/  FFMA R12, R11, R16, 0.0032181653659790754318 ;  /* 0x3b52e7db0b0c7423 */ /* 0x000fe20000000010 */
[----:B------:R-:W-:Y:S02]  /*0320*/  FADD R7, R7, -R6 ;  /* 0x8000000607077221 */ /* 0x000fe40000000000 */
[----:B------:R-:W-:Y:S01]  /*0330*/  FFMA R8, R8, -R10, R13 ;  /* 0x8000000a08087223 */ /* 0x000fe2000000000d */
[----:B------:R-:W-:Y:S01]  /*0340*/  FFMA R12, R11, R12, 0.018033718690276145935 ;  /* 0x3c93bb730b0c7423 */ /* 0x000fe2000000000c */
[----:B------:R-:W-:-:S02]  /*0350*/  FFMA R7, R10, 1.4426950216293334961, R7 ;  /* 0x3fb8aa3b0a077823 */ /* 0x000fc40000000007 */
[----:B------:R-:W-:Y:S01]  /*0360*/  FMUL R8, R9, R8 ;  /* 0x0000000809087220 */ /* 0x000fe20000400000 */
[----:B------:R-:W-:-:S03]  /*0370*/  FFMA R12, R11, R12, 0.12022458761930465698 ;  /* 0x3df6384f0b0c7423 */ /* 0x000fc6000000000c */
[----:B------:R-:W-:Y:S01]  /*0380*/  FFMA R7, R8, 1.4426950216293334961, R7 ;  /* 0x3fb8aa3b08077823 */ /* 0x000fe20000000007 */
[----:B------:R-:W-:-:S03]  /*0390*/  FMUL R11, R11, R12 ;  /* 0x0000000c0b0b7220 */ /* 0x000fc60000400000 */
[----:B------:R-:W-:Y:S01]  /*03a0*/  FFMA R9, R10, 1.9251366722983220825e-08, R7 ;  /* 0x32a55e340a097823 */ /* 0x000fe20000000007 */
[----:B------:R-:W-:-:S04]  /*03b0*/  FMUL R7, R11, 3 ;  /* 0x404000000b077820 */ /* 0x000fc80000400000 */
[----:B------:R-:W-:-:S04]  /*03c0*/  FFMA R8, R8, R7, R9 ;  /* 0x0000000708087223 */ /* 0x000fc80000000009 */
[----:B------:R-:W-:-:S04]  /*03d0*/  FFMA R11, R10, R11, R8 ;  /* 0x0000000b0a0b7223 */ /* 0x000fc80000000008 */
[----:B------:R-:W-:-:S04]  /*03e0*/  FADD R7, R6, R11 ;  /* 0x0000000b06077221 */ /* 0x000fc80000000000 */
[----:B------:R-:W-:Y:S01]  /*03f0*/  FMUL R8, R7, 2 ;  /* 0x4000000007087820 */ /* 0x000fe20000400000 */
[----:B------:R-:W-:-:S03]  /*0400*/  FADD R6, -R6, R7 ;  /* 0x0000000706067221 */ /* 0x000fc60000000100 */
[----:B------:R-:W0:Y:S01]  /*0410*/  FRND R9, R8 ;  /* 0x0000000800097307 */ /* 0x000e220000201000 */
[----:B------:R-:W-:Y:S01]  /*0420*/  FADD R6, R11, -R6 ;  /* 0x800000060b067221 */ /* 0x000fe20000000000 */
[----:B------:R-:W-:Y:S01]  /*0430*/  FFMA R7, R7, 2, -R8 ;  /* 0x4000000007077823 */ /* 0x000fe20000000808 */
[----:B------:R-:W-:Y:S02]  /*0440*/  MOV R11, 0x391fcb8e ;  /* 0x391fcb8e000b7802 */ /* 0x000fe40000000f00 */
[----:B------:R-:W-:Y:S01]  /*0450*/  FSETP.GT.AND P1, PT, |R8|, 152, PT ;  /* 0x431800000800780b */ /* 0x000fe20003f24200 */
[----:B------:R-:W-:Y:S01]  /*0460*/  FFMA R7, R6, 2, R7 ;  /* 0x4000000006077823 */ /* 0x000fe20000000007 */
[C---:B------:R-:W-:Y:S01]  /*0470*/  FSETP.GEU.AND P3, PT, R8.reuse, RZ, PT ;  /* 0x000000ff0800720b */ /* 0x040fe20003f6e000 */
[----:B------:R1:W2:Y:S01]  /*0480*/  F2I.NTZ R10, R8 ;  /* 0x00000008000a7305 */ /* 0x0002a20000203100 */
[----:B0-----:R-:W-:Y:S01]  /*0490*/  FADD R6, R8, -R9 ;  /* 0x8000000908067221 */ /* 0x001fe20000000000 */
[----:B------:R-:W-:-:S02]  /*04a0*/  FSETP.GT.AND P2, PT, R9, RZ, PT ;  /* 0x000000ff0900720b */ /* 0x000fc40003f44000 */
[----:B-1----:R-:W-:Y:S01]  /*04b0*/  FSEL R8, RZ, +INF , !P3 ;  /* 0x7f800000ff087808 */ /* 0x002fe20005800000 */
[----:B------:R-:W-:Y:S01]  /*04c0*/  FADD R6, R6, R7 ;  /* 0x0000000706067221 */ /* 0x000fe20000000000 */
[----:B------:R-:W-:-:S03]  /*04d0*/  FSETP.NEU.AND P3, PT, |R5|, +INF , PT ;  /* 0x7f8000000500780b */ /* 0x000fc60003f6d200 */
[----:B------:R-:W-:-:S04]  /*04e0*/  FFMA R7, R6, R11, 0.0013391353422775864601 ;  /* 0x3aaf85ed06077423 */ /* 0x000fc8000000000b */
[----:B------:R-:W-:-:S04]  /*04f0*/  FFMA R7, R6, R7, 0.0096188392490148544312 ;  /* 0x3c1d985606077423 */ /* 0x000fc80000000007 */
[----:B------:R-:W-:-:S04]  /*0500*/  FFMA R7, R6, R7, 0.055503588169813156128 ;  /* 0x3d6357bb06077423 */ /* 0x000fc80000000007 */
[----:B------:R-:W-:Y:S01]  /*0510*/  FFMA R9, R6, R7, 0.24022644758224487305 ;  /* 0x3e75fdec06097423 */ /* 0x000fe20000000007 */
[----:B------:R-:W-:Y:S02]  /*0520*/  SEL R7, RZ, 0x83000000, P2 ;  /* 0x83000000ff077807 */ /* 0x000fe40001000000 */
[----:B------:R-:W-:Y:S01]  /*0530*/  ISETP.NE.AND P2, PT, R14, RZ, PT ;  /* 0x000000ff0e00720c */ /* 0x000fe20003f45270 */
[----:B------:R-:W-:Y:S01]  /*0540*/  FFMA R11, R6, R9, 0.69314718246459960938 ;  /* 0x3f317218060b7423 */ /* 0x000fe20000000009 */
[----:B------:R-:W-:Y:S02]  /*0550*/  IADD3 R9, PT, PT, R7, 0x7f000000, RZ ;  /* 0x7f00000007097810 */ /* 0x000fe40007ffe0ff */
[----:B--2---:R-:W-:Y:S01]  /*0560*/  LEA R10, R10, -R7, 0x17 ;  /* 0x800000070a0a7211 */ /* 0x004fe200078eb8ff */
[----:B------:R-:W-:Y:S01]  /*0570*/  FFMA R6, R6, R11, 1 ;  /* 0x3f80000006067423 */ /* 0x000fe2000000000b */
[----:B------:R-:W-:-:S03]  /*0580*/  FADD R7, R5, R5 ;  /* 0x0000000505077221 */ /* 0x000fc60000000000 */
[----:B------:R-:W-:-:S04]  /*0590*/  FMUL R9, R9, R6 ;  /* 0x0000000609097220 */ /* 0x000fc80000400000 */
[----:B------:R-:W-:-:S05]  /*05a0*/  @!P1 FMUL R8, R10, R9 ;  /* 0x000000090a089220 */ /* 0x000fca0000400000 */
[----:B------:R-:W-:-:S07]  /*05b0*/  @P2 FSEL R7, R7, R8, !P3 ;  /* 0x0000000807072208 */ /* 0x000fce0005800000 */
.L_x_21:
[----:B------:R-:W-:Y:S05]  /*05c0*/  BSYNC.RECONVERGENT B1 ;  /* 0x0000000000017941 */ /* 0x000fea0003800200 */
.L_x_20:
        /* <DEDUP_REMOVED lines=47> */
[----:B0-----:R-:W-:Y:S01]  /*08c0*/  FADD R4, R6, -R13 ;  /* 0x8000000d06047221 */ /* 0x001fe20000000000 */
[----:B------:R-:W-:Y:S02]  /*08d0*/  FSETP.GT.AND P0, PT, R13, RZ, PT ;  /* 0x000000ff0d00720b */ /* 0x000fe40003f04000 */
[----:B------:R-:W-:Y:S01]  /*08e0*/  FSEL R13, RZ, +INF , !P2 ;  /* 0x7f800000ff0d7808 */ /* 0x000fe20005000000 */
[----:B------:R-:W-:Y:S01]  /*08f0*/  FADD R4, R4, R9 ;  /* 0x0000000904047221 */ /* 0x000fe20000000000 */
[----:B------:R-:W-:-:S02]  /*0900*/  SEL R8, RZ, 0x83000000, P0 ;  /* 0x83000000ff087807 */ /* 0x000fc40000000000 */
[----:B------:R-:W-:Y:S01]  /*0910*/  ISETP.NE.AND P0, PT, R0, RZ, PT ;  /* 0x000000ff0000720c */ /* 0x000fe20003f05270 */
[----:B------:R-:W-:Y:S01]  /*0920*/  FFMA R9, R4, R11, 0.0013391353422775864601 ;  /* 0x3aaf85ed04097423 */ /* 0x000fe2000000000b */
[----:B------:R-:W-:Y:S02]  /*0930*/  IADD3 R10, PT, PT, R8, 0x7f000000, RZ ;  /* 0x7f000000080a7810 */ /* 0x000fe40007ffe0ff */
[----:B------:R-:W-:Y:S01]  /*0940*/  FSETP.NEU.AND P2, PT, |R5|, +INF , PT ;  /* 0x7f8000000500780b */ /* 0x000fe20003f4d200 */
[C---:B------:R-:W-:Y:S02]  /*0950*/  FFMA R11, R4.reuse, R9, 0.0096188392490148544312 ;  /* 0x3c1d9856040b7423 */ /* 0x040fe40000000009 */
[----:B------:R-:W0:Y:S02]  /*0960*/  F2I.NTZ R9, R6 ;  /* 0x0000000600097305 */ /* 0x000e240000203100 */
[----:B------:R-:W-:-:S04]  /*0970*/  FFMA R11, R4, R11, 0.055503588169813156128 ;  /* 0x3d6357bb040b7423 */ /* 0x000fc8000000000b */
[----:B------:R-:W-:-:S04]  /*0980*/  FFMA R11, R4, R11, 0.24022644758224487305 ;  /* 0x3e75fdec040b7423 */ /* 0x000fc8000000000b */
[----:B------:R-:W-:-:S04]  /*0990*/  FFMA R11, R4, R11, 0.69314718246459960938 ;  /* 0x3f317218040b7423 */ /* 0x000fc8000000000b */
[----:B------:R-:W-:Y:S01]  /*09a0*/  FFMA R11, R4, R11, 1 ;  /* 0x3f800000040b7423 */ /* 0x000fe2000000000b */
[----:B0-----:R-:W-:Y:S01]  /*09b0*/  LEA R9, R9, -R8, 0x17 ;  /* 0x8000000809097211 */ /* 0x001fe200078eb8ff */
[----:B------:R-:W-:Y:S02]  /*09c0*/  FADD R4, R5, R5 ;  /* 0x0000000505047221 */ /* 0x000fe40000000000 */
[----:B------:R-:W-:-:S04]  /*09d0*/  FMUL R10, R10, R11 ;  /* 0x0000000b0a0a7220 */ /* 0x000fc80000400000 */
[----:B------:R-:W-:-:S05]  /*09e0*/  @!P1 FMUL R13, R9, R10 ;  /* 0x0000000a090d9220 */ /* 0x000fca0000400000 */
[----:B------:R-:W-:-:S07]  /*09f0*/  @P0 FSEL R4, R4, R13, !P2 ;  /* 0x0000000d04040208 */ /* 0x000fce0005000000 */
.L_x_22:
[----:B------:R-:W-:Y:S01]  /*0a00*/  FADD R5, R4, R7 ;  /* 0x0000000704057221 */ /* 0x000fe20000000000 */
[----:B------:R-:W-:Y:S03]  /*0a10*/  BSSY.RECONVERGENT B1, `(.L_x_23) ;  /* 0x000000d000017945 */ /* 0x000fe60003800200 */
[----:B------:R0:W1:Y:S01]  /*0a20*/  MUFU.RSQ R4, R5 ;  /* 0x0000000500047308 */ /* 0x0000620000001400 */
[----:B------:R-:W-:-:S04]  /*0a30*/  IADD3 R0, PT, PT, R5, -0xd000000, RZ ;  /* 0xf300000005007810 */ /* 0x000fc80007ffe0ff */
[----:B------:R-:W-:-:S13]  /*0a40*/  ISETP.GT.U32.AND P0, PT, R0, 0x727fffff, PT ;  /* 0x727fffff0000780c */ /* 0x000fda0003f04070 */
[----:B01----:R-:W-:Y:S05]  /*0a50*/  @!P0 BRA `(.L_x_24) ;  /* 0x0000000000108947 */ /* 0x003fea0003800000 */
[----:B------:R-:W-:Y:S02]  /*0a60*/  MOV R0, R5 ;  /* 0x0000000500007202 */ /* 0x000fe40000000f00 */
[----:B------:R-:W-:-:S07]  /*0a70*/  MOV R9, 0xa90 ;  /* 0x00000a9000097802 */ /* 0x000fce0000000f00 */
[----:B------:R-:W-:Y:S05]  /*0a80*/  CALL.REL.NOINC `($__internal_3_$__cuda_sm20_sqrt_rn_f32_slowpath) ;  /* 0x0000002000907944 */ /* 0x000fea0003c00000 */
[----:B------:R-:W-:Y:S05]  /*0a90*/  BRA `(.L_x_25) ;  /* 0x0000000000107947 */ /* 0x000fea0003800000 */
.L_x_24:
[----:B------:R-:W-:Y:S01]  /*0aa0*/  FMUL.FTZ R0, R5, R4 ;  /* 0x0000000405007220 */ /* 0x000fe20000410000 */
[----:B------:R-:W-:-:S03]  /*0ab0*/  FMUL.FTZ R4, R4, 0.5 ;  /* 0x3f00000004047820 */ /* 0x000fc60000410000 */
[----:B------:R-:W-:-:S04]  /*0ac0*/  FFMA R5, -R0, R0, R5 ;  /* 0x0000000000057223 */ /* 0x000fc80000000105 */
[----:B------:R-:W-:-:S07]  /*0ad0*/  FFMA R0, R5, R4, R0 ;  /* 0x0000000405007223 */ /* 0x000fce0000000000 */
.L_x_25:
[----:B------:R-:W-:Y:S05]  /*0ae0*/  BSYNC.RECONVERGENT B1 ;  /* 0x0000000000017941 */ /* 0x000fea0003800200 */
.L_x_23:
[----:B------:R-:W-:Y:S01]  /*0af0*/  MOV R5, R0 ;  /* 0x0000000000057202 */ /* 0x000fe20000000f00 */
[----:B------:R-:W-:Y:S06]  /*0b00*/  BRA `(.L_x_26) ;  /* 0x0000001c00707947 */ /* 0x000fec0003800000 */
.L_x_19:
[----:B------:R-:W-:Y:S01]  /*0b10*/  IADD3 R15, PT, PT, -R3, UR5, RZ ;  /* 0x00000005030f7c10 */ /* 0x000fe2000fffe1ff */
[----:B------:R-:W-:Y:S01]  /*0b20*/  BSSY.RECONVERGENT B1, `(.L_x_27) ;  /* 0x0000049000017945 */ /* 0x000fe20003800200 */
[----:B------:R-:W-:Y:S01]  /*0b30*/  IADD3 R0, PT, PT, -R0, UR4, RZ ;  /* 0x0000000400007c10 */ /* 0x000fe2000fffe1ff */
        /* <DEDUP_REMOVED lines=55> */
[----:B------:R-:W-:Y:S01]  /*0eb0*/  SEL R8, RZ, 0x83000000, P2 ;  /* 0x83000000ff087807 */ /* 0x000fe20001000000 */
[----:B------:R-:W0:Y:S01]  /*0ec0*/  F2I.NTZ R9, R6 ;  /* 0x0000000600097305 */ /* 0x000e220000203100 */
[----:B------:R-:W-:Y:S01]  /*0ed0*/  ISETP.NE.AND P2, PT, R15, RZ, PT ;  /* 0x000000ff0f00720c */ /* 0x000fe20003f45270 */
[----:B------:R-:W-:Y:S01]  /*0ee0*/  FFMA R11, R4, R11, 0.0013391353422775864601 ;  /* 0x3aaf85ed040b7423 */ /* 0x000fe2000000000b */
[----:B------:R-:W-:-:S02]  /*0ef0*/  IADD3 R10, PT, PT, R8, 0x7f000000, RZ ;  /* 0x7f000000080a7810 */ /* 0x000fc40007ffe0ff */
[----:B------:R-:W-:Y:S01]  /*0f00*/  FSETP.NEU.AND P3, PT, |R5|, +INF , PT ;  /* 0x7f8000000500780b */ /* 0x000fe20003f6d200 */
[----:B------:R-:W-:-:S04]  /*0f10*/  FFMA R11, R4, R11, 0.0096188392490148544312 ;  /* 0x3c1d9856040b7423 */ /* 0x000fc8000000000b */
[----:B------:R-:W-:-:S04]  /*0f20*/  FFMA R11, R4, R11, 0.055503588169813156128 ;  /* 0x3d6357bb040b7423 */ /* 0x000fc8000000000b */
[----:B------:R-:W-:Y:S01]  /*0f30*/  FFMA R11, R4, R11, 0.24022644758224487305 ;  /* 0x3e75fdec040b7423 */ /* 0x000fe2000000000b */
[----:B0-----:R-:W-:-:S03]  /*0f40*/  LEA R9, R9, -R8, 0x17 ;  /* 0x8000000809097211 */ /* 0x001fc600078eb8ff */
[----:B------:R-:W-:-:S04]  /*0f50*/  FFMA R11, R4, R11, 0.69314718246459960938 ;  /* 0x3f317218040b7423 */ /* 0x000fc8000000000b */
[----:B------:R-:W-:Y:S01]  /*0f60*/  FFMA R11, R4, R11, 1 ;  /* 0x3f800000040b7423 */ /* 0x000fe2000000000b */
[----:B------:R-:W-:-:S03]  /*0f70*/  FADD R4, R5, R5 ;  /* 0x0000000505047221 */ /* 0x000fc60000000000 */
[----:B------:R-:W-:-:S04]  /*0f80*/  FMUL R10, R10, R11 ;  /* 0x0000000b0a0a7220 */ /* 0x000fc80000400000 */
[----:B------:R-:W-:-:S05]  /*0f90*/  @!P1 FMUL R13, R9, R10 ;  /* 0x0000000a090d9220 */ /* 0x000fca0000400000 */
[----:B------:R-:W-:-:S07]  /*0fa0*/  @P2 FSEL R4, R4, R13, !P3 ;  /* 0x0000000d04042208 */ /* 0x000fce0005800000 */
.L_x_28:
[----:B------:R-:W-:Y:S05]  /*0fb0*/  BSYNC.RECONVERGENT B1 ;  /* 0x0000000000017941 */ /* 0x000fea0003800200 */
.L_x_27:
        /* <DEDUP_REMOVED lines=15> */
[----:B------:R-:W-:Y:S02]  /*10b0*/  FSEL R6, RZ, -24, P0 ;  /* 0xc1c00000ff067808 */ /* 0x000fe40000000000 */
[----:B------:R-:W-:Y:S01]  /*10c0*/  FSETP.NEU.AND P0, PT, |R5|, +INF , PT ;  /* 0x7f8000000500780b */ /* 0x000fe20003f0d200 */
[----:B------:R-:W-:Y:S01]  /*10d0*/  FADD R10, R8, R8 ;  /* 0x00000008080a7221 */ /* 0x000fe20000000000 */
[----:B------:R-:W0:Y:S01]  /*10e0*/  MUFU.RCP R9, R9 ;  /* 0x0000000900097308 */ /* 0x000e220000001000 */
[----:B------:R-:W-:Y:S01]  /*10f0*/  FFMA R7, R7, 1.1920928955078125e-07, R6 ;  /* 0x3400000007077823 */ /* 0x000fe20000000006 */
[----:B------:R-:W-:-:S13]  /*1100*/  ISETP.NE.AND P0, PT, R0, RZ, P0 ;  /* 0x000000ff0000720c */ /* 0x000fda0000705270 */
[----:B------:R-:W-:Y:S01]  /*1110*/  @!P0 SHF.L.U32 R0, R0, 0x1, RZ ;  /* 0x0000000100008819 */ /* 0x000fe200000006ff */
        /* <DEDUP_REMOVED lines=26> */
[----:B------:R-:W-:Y:S02]  /*12c0*/  FFMA R7, R6, 2, R7 ;  /* 0x4000000006077823 */ /* 0x000fe40000000007 */
[----:B------:R-:W1:Y:S01]  /*12d0*/  F2I.NTZ R10, R8 ;  /* 0x00000008000a7305 */ /* 0x000e620000203100 */
[----:B0-----:R-:W-:Y:S01]  /*12e0*/  FADD R6, R8, -R9 ;  /* 0x8000000908067221 */ /* 0x001fe20000000000 */
[----:B------:R-:W-:-:S03]  /*12f0*/  FSETP.GT.AND P1, PT, R9, RZ, PT ;  /* 0x000000ff0900720b */ /* 0x000fc60003f24000 */
[----:B------:R-:W-:Y:S01]  /*1300*/  FADD R6, R6, R7 ;  /* 0x0000000706067221 */ /* 0x000fe20000000000 */
[----:B------:R-:W-:Y:S02]  /*1310*/  SEL R5, RZ, 0x83000000, P1 ;  /* 0x83000000ff057807 */ /* 0x000fe40000800000 */
[----:B------:R-:W-:Y:S01]  /*1320*/  FSETP.GEU.AND P1, PT, R8, RZ, PT ;  /* 0x000000ff0800720b */ /* 0x000fe20003f2e000 */
[----:B------:R-:W-:Y:S01]  /*1330*/  FFMA R7, R6, R11, 0.0013391353422775864601 ;  /* 0x3aaf85ed06077423 */ /* 0x000fe2000000000b */
[----:B------:R-:W-:Y:S02]  /*1340*/  IADD3 R9, PT, PT, R5, 0x7f000000, RZ ;  /* 0x7f00000005097810 */ /* 0x000fe40007ffe0ff */
[----:B-1----:R-:W-:Y:S01]  /*1350*/  LEA R10, R10, -R5, 0x17 ;  /* 0x800000050a0a7211 */ /* 0x002fe200078eb8ff */
[----:B------:R-:W-:-:S04]  /*1360*/  FFMA R7, R6, R7, 0.0096188392490148544312 ;  /* 0x3c1d985606077423 */ /* 0x000fc80000000007 */
[----:B------:R-:W-:-:S04]  /*1370*/  FFMA R7, R6, R7, 0.055503588169813156128 ;  /* 0x3d6357bb06077423 */ /* 0x000fc80000000007 */
[----:B------:R-:W-:-:S04]  /*1380*/  FFMA R7, R6, R7, 0.24022644758224487305 ;  /* 0x3e75fdec06077423 */ /* 0x000fc80000000007 */
[----:B------:R-:W-:-:S04]  /*1390*/  FFMA R7, R6, R7, 0.69314718246459960938 ;  /* 0x3f31721806077423 */ /* 0x000fc80000000007 */
[----:B------:R-:W-:Y:S01]  /*13a0*/  FFMA R6, R6, R7, 1 ;  /* 0x3f80000006067423 */ /* 0x000fe20000000007 */
[----:B------:R-:W-:-:S03]  /*13b0*/  FSEL R7, RZ, +INF , !P1 ;  /* 0x7f800000ff077808 */ /* 0x000fc60004800000 */
[----:B------:R-:W-:-:S04]  /*13c0*/  FMUL R9, R9, R6 ;  /* 0x0000000609097220 */ /* 0x000fc80000400000 */
[----:B------:R-:W-:Y:S01]  /*13d0*/  @!P2 FMUL R7, R10, R9 ;  /* 0x000000090a07a220 */ /* 0x000fe20000400000 */
[----:B------:R-:W-:-:S07]  /*13e0*/  @!P0 I2FP.F32.U32 R7, R0 ;  /* 0x0000000000078245 */ /* 0x000fce0000201000 */
.L_x_29:
[----:B------:R-:W-:Y:S01]  /*13f0*/  FADD R0, R7, R4 ;  /* 0x0000000407007221 */ /* 0x000fe20000000000 */
[----:B------:R-:W-:Y:S03]  /*1400*/  BSSY.RECONVERGENT B1, `(.L_x_30) ;  /* 0x000000d000017945 */ /* 0x000fe60003800200 */
[----:B------:R0:W1:Y:S01]  /*1410*/  MUFU.RSQ R7, R0 ;  /* 0x0000000000077308 */ /* 0x0000620000001400 */
[----:B------:R-:W-:-:S04]  /*1420*/  IADD3 R4, PT, PT, R0, -0xd000000, RZ ;  /* 0xf300000000047810 */ /* 0x000fc80007ffe0ff */
[----:B------:R-:W-:-:S13]  /*1430*/  ISETP.GT.U32.AND P0, PT, R4, 0x727fffff, PT ;  /* 0x727fffff0400780c */ /* 0x000fda0003f04070 */
[----:B01----:R-:W-:Y:S05]  /*1440*/  @!P0 BRA `(.L_x_31) ;  /* 0x0000000000108947 */ /* 0x003fea0003800000 */
[----:B------:R-:W-:-:S07]  /*1450*/  MOV R9, 0x1470 ;  /* 0x0000147000097802 */ /* 0x000fce0000000f00 */
[----:B------:R-:W-:Y:S05]  /*1460*/  CALL.REL.NOINC `($__internal_3_$__cuda_sm20_sqrt_rn_f32_slowpath) ;  /* 0x0000001800187944 */ /* 0x000fea0003c00000 */
[----:B------:R-:W-:Y:S01]  /*1470*/  MOV R5, R0 ;  /* 0x0000000000057202 */ /* 0x000fe20000000f00 */
[----:B------:R-:W-:Y:S06]  /*1480*/  BRA `(.L_x_32) ;  /* 0x0000000000107947 */ /* 0x000fec0003800000 */
.L_x_31:
[----:B------:R-:W-:Y:S01]  /*1490*/  FMUL.FTZ R5, R0, R7 ;  /* 0x0000000700057220 */ /* 0x000fe20000410000 */
[----:B------:R-:W-:-:S03]  /*14a0*/  FMUL.FTZ R4, R7, 0.5 ;  /* 0x3f00000007047820 */ /* 0x000fc60000410000 */
[----:B------:R-:W-:-:S04]  /*14b0*/  FFMA R0, -R5, R5, R0 ;  /* 0x0000000505007223 */ /* 0x000fc80000000100 */
[----:B------:R-:W-:-:S07]  /*14c0*/  FFMA R5, R0, R4, R5 ;  /* 0x0000000400057223 */ /* 0x000fce0000000005 */
.L_x_32:
[----:B------:R-:W-:Y:S05]  /*14d0*/  BSYNC.RECONVERGENT B1 ;  /* 0x0000000000017941 */ /* 0x000fea0003800200 */
.L_x_30:
[----:B------:R-:W-:Y:S05]  /*14e0*/  BRA `(.L_x_26) ;  /* 0x0000001000f87947 */ /* 0x000fea0003800000 */
.L_x_18:
[----:B------:R-:W0:Y:S02]  /*14f0*/  LDC R0, c[0x0][0x39c] ;  /* 0x0000e700ff007b82 */ /* 0x000e240000000800 */
[----:B0-----:R-:W-:-:S13]  /*1500*/  ISETP.LT.U32.AND P0, PT, R0, UR4, PT ;  /* 0x0000000400007c0c */ /* 0x001fda000bf01070 */
[----:B------:R-:W-:Y:S05]  /*1510*/  @P0 BRA `(.L_x_33) ;  /* 0x0000000800780947 */ /* 0x000fea0003800000 */
[----:B------:R-:W-:Y:S01]  /*1520*/  IADD3 R14, PT, PT, R3, -UR5, RZ ;  /* 0x80000005030e7c10 */ /* 0x000fe2000fffe0ff */
        /* <DEDUP_REMOVED lines=73> */
.L_x_35:
[----:B------:R-:W-:Y:S05]  /*19c0*/  BSYNC.RECONVERGENT B1 ;  /* 0x0000000000017941 */ /* 0x000fea0003800200 */
.L_x_34:
        /* <DEDUP_REMOVED lines=67> */
.L_x_36:
        /* <DEDUP_REMOVED lines=10> */
.L_x_38:
[----:B------:R-:W-:Y:S01]  /*1ea0*/  FMUL.FTZ R5, R0, R7 ;  /* 0x0000000700057220 */ /* 0x000fe20000410000 */
[----:B------:R-:W-:-:S03]  /*1eb0*/  FMUL.FTZ R4, R7, 0.5 ;  /* 0x3f00000007047820 */ /* 0x000fc60000410000 */
[----:B------:R-:W-:-:S04]  /*1ec0*/  FFMA R0, -R5, R5, R0 ;  /* 0x0000000505007223 */ /* 0x000fc80000000100 */
[----:B------:R-:W-:-:S07]  /*1ed0*/  FFMA R5, R0, R4, R5 ;  /* 0x0000000400057223 */ /* 0x000fce0000000005 */
.L_x_39:
[----:B------:R-:W-:Y:S05]  /*1ee0*/  BSYNC.RECONVERGENT B1 ;  /* 0x0000000000017941 */ /* 0x000fea0003800200 */
.L_x_37:
[----:B------:R-:W-:Y:S05]  /*1ef0*/  BRA `(.L_x_26) ;  /* 0x0000000800747947 */ /* 0x000fea0003800000 */
.L_x_33:
[----:B------:R-:W-:Y:S01]  /*1f00*/  IADD3 R15, PT, PT, R3, -UR5, RZ ;  /* 0x80000005030f7c10 */ /* 0x000fe2000fffe0ff */
        /* <DEDUP_REMOVED lines=58> */
[----:B------:R-:W-:Y:S02]  /*22b0*/  SEL R7, RZ, 0x83000000, P2 ;  /* 0x83000000ff077807 */ /* 0x000fe40001000000 */
[----:B------:R-:W-:Y:S01]  /*22c0*/  ISETP.NE.AND P2, PT, R15, RZ, PT ;  /* 0x000000ff0f00720c */ /* 0x000fe20003f45270 */
[----:B------:R-:W-:Y:S01]  /*22d0*/  FFMA R11, R6, R11, 0.0013391353422775864601 ;  /* 0x3aaf85ed060b7423 */ /* 0x000fe2000000000b */
[----:B------:R-:W-:Y:S02]  /*22e0*/  IADD3 R9, PT, PT, R7, 0x7f000000, RZ ;  /* 0x7f00000007097810 */ /* 0x000fe40007ffe0ff */
[----:B--2---:R-:W-:Y:S01]  /*22f0*/  LEA R10, R10, -R7, 0x17 ;  /* 0x800000070a0a7211 */ /* 0x004fe200078eb8ff */
[----:B------:R-:W-:Y:S01]  /*2300*/  FFMA R11, R6, R11, 0.0096188392490148544312 ;  /* 0x3c1d9856060b7423 */ /* 0x000fe2000000000b */
[C---:B------:R-:W-:Y:S01]  /*2310*/  FADD R7, R5.reuse, R5 ;  /* 0x0000000505077221 */ /* 0x040fe20000000000 */
[----:B------:R-:W-:-:S02]  /*2320*/  FSETP.NEU.AND P3, PT, |R5|, +INF , PT ;  /* 0x7f8000000500780b */ /* 0x000fc40003f6d200 */
[----:B------:R-:W-:-:S04]  /*2330*/  FFMA R11, R6, R11, 0.055503588169813156128 ;  /* 0x3d6357bb060b7423 */ /* 0x000fc8000000000b */
[----:B------:R-:W-:-:S04]  /*2340*/  FFMA R11, R6, R11, 0.24022644758224487305 ;  /* 0x3e75fdec060b7423 */ /* 0x000fc8000000000b */
[----:B------:R-:W-:-:S04]  /*2350*/  FFMA R11, R6, R11, 0.69314718246459960938 ;  /* 0x3f317218060b7423 */ /* 0x000fc8000000000b */
[----:B------:R-:W-:-:S04]  /*2360*/  FFMA R6, R6, R11, 1 ;  /* 0x3f80000006067423 */ /* 0x000fc8000000000b */
[----:B------:R-:W-:-:S04]  /*2370*/  FMUL R9, R9, R6 ;  /* 0x0000000609097220 */ /* 0x000fc80000400000 */
[----:B------:R-:W-:-:S05]  /*2380*/  @!P1 FMUL R8, R10, R9 ;  /* 0x000000090a089220 */ /* 0x000fca0000400000 */
[----:B------:R-:W-:-:S07]  /*2390*/  @P2 FSEL R7, R7, R8, !P3 ;  /* 0x0000000807072208 */ /* 0x000fce0005800000 */
.L_x_41:
[----:B------:R-:W-:Y:S05]  /*23a0*/  BSYNC.RECONVERGENT B1 ;  /* 0x0000000000017941 */ /* 0x000fea0003800200 */
.L_x_40:
        /* <DEDUP_REMOVED lines=67> */
.L_x_42:
        /* <DEDUP_REMOVED lines=10> */
.L_x_43:
[----:B------:R-:W-:Y:S01]  /*2880*/  FMUL.FTZ R5, R0, R7 ;  /* 0x0000000700057220 */ /* 0x000fe20000410000 */
[----:B------:R-:W-:-:S03]  /*2890*/  FMUL.FTZ R4, R7, 0.5 ;  /* 0x3f00000007047820 */ /* 0x000fc60000410000 */
[----:B------:R-:W-:-:S04]  /*28a0*/  FFMA R0, -R5, R5, R0 ;  /* 0x0000000505007223 */ /* 0x000fc80000000100 */
[----:B------:R-:W-:-:S07]  /*28b0*/  FFMA R5, R0, R4, R5 ;  /* 0x0000000400057223 */ /* 0x000fce0000000005 */
.L_x_44:
[----:B------:R-:W-:Y:S05]  /*28c0*/  BSYNC.RECONVERGENT B1 ;  /* 0x0000000000017941 */ /* 0x000fea0003800200 */
.L_x_26:
[----:B------:R-:W-:Y:S05]  /*28d0*/  BSYNC.RECONVERGENT B0 ;  /* 0x0000000000007941 */ /* 0x000fea0003800200 */
.L_x_17:
[----:B------:R-:W0:Y:S01]  /*28e0*/  LDC R6, c[0x0][0x3a0] ;  /* 0x0000e800ff067b82 */ /* 0x000e220000000800 */
[----:B------:R-:W1:Y:S01]  /*28f0*/  LDCU.64 UR4, c[0x0][0x358] ;  /* 0x00006b00ff0477ac */ /* 0x000e620008000a00 */
[----:B------:R-:W-:Y:S01]  /*2900*/  BSSY.RECONVERGENT B0, `(.L_x_45) ;  /* 0x000000e000007945 */ /* 0x000fe20003800200 */
[----:B------:R-:W-:Y:S01]  /*2910*/  IMAD R2, R3, 0x3, R2 ;  /* 0x0000000303027824 */ /* 0x000fe200078e0202 */
[----:B0-----:R-:W0:Y:S08]  /*2920*/  MUFU.RCP R0, R6 ;  /* 0x0000000600007308 */ /* 0x001e300000001000 */
[----:B------:R-:W2:Y:S01]  /*2930*/  FCHK P0, R5, R6 ;  /* 0x0000000605007302 */ /* 0x000ea20000000000 */
[----:B0-----:R-:W-:-:S04]  /*2940*/  FFMA R7, R0, -R6, 1 ;  /* 0x3f80000000077423 */ /* 0x001fc80000000806 */
[----:B------:R-:W-:-:S04]  /*2950*/  FFMA R0, R0, R7, R0 ;  /* 0x0000000700007223 */ /* 0x000fc80000000000 */
[----:B------:R-:W-:-:S04]  /*2960*/  FFMA R4, R0, R5, RZ ;  /* 0x0000000500047223 */ /* 0x000fc800000000ff */
[----:B------:R-:W-:-:S04]  /*2970*/  FFMA R7, R4, -R6, R5 ;  /* 0x8000000604077223 */ /* 0x000fc80000000005 */
[----:B------:R-:W-:Y:S01]  /*2980*/  FFMA R14, R0, R7, R4 ;  /* 0x00000007000e7223 */ /* 0x000fe20000000004 */
[----:B-12---:R-:W-:Y:S06]  /*2990*/  @!P0 BRA `(.L_x_46) ;  /* 0x0000000000108947 */ /* 0x006fec0003800000 */
[----:B------:R-:W-:Y:S02]  /*29a0*/  MOV R0, R5 ;  /* 0x0000000500007202 */ /* 0x000fe40000000f00 */
[----:B------:R-:W-:-:S07]  /*29b0*/  MOV R4, 0x29d0 ;  /* 0x000029d000047802 */ /* 0x000fce0000000f00 */
[----:B------:R-:W-:Y:S05]  /*29c0*/  CALL.REL.NOINC `($__internal_4_$__cuda_sm3x_div_rn_noftz_f32_slowpath) ;  /* 0x00000004001c7944 */ /* 0x000fea0003c00000 */
[----:B------:R-:W-:-:S07]  /*29d0*/  MOV R14, R0 ;  /* 0x00000000000e7202 */ /* 0x000fce0000000f00 */
.L_x_46:
[----:B------:R-:W-:Y:S05]  /*29e0*/  BSYNC.RECONVERGENT B0 ;  /* 0x0000000000007941 */ /* 0x000fea0003800200 */
.L_x_45:
[----:B------:R-:W0:Y:S01]  /*29f0*/  LDCU.128 UR8, c[0x0][0x380] ;  /* 0x00007000ff0877ac */ /* 0x000e220008000c00 */
[C---:B------:R-:W-:Y:S02]  /*2a00*/  IADD3 R0, PT, PT, R2.reuse, 0x2, RZ ;  /* 0x0000000202007810 */ /* 0x040fe40007ffe0ff */
[----:B------:R-:W-:Y:S02]  /*2a10*/  IADD3 R3, PT, PT, R2, 0x1, RZ ;  /* 0x0000000102037810 */ /* 0x000fe40007ffe0ff */
[----:B0-----:R-:W-:Y:S02]  /*2a20*/  IADD3 R10, P2, PT, R0, UR10, RZ ;  /* 0x0000000a000a7c10 */ /* 0x001fe4000ff5e0ff */
[----:B------:R-:W-:Y:S02]  /*2a30*/  IADD3 R6, P0, PT, R2, UR10, RZ ;  /* 0x0000000a02067c10 */ /* 0x000fe4000ff1e0ff */
[----:B------:R-:W-:Y:S02]  /*2a40*/  IADD3 R8, P1, PT, R3, UR10, RZ ;  /* 0x0000000a03087c10 */ /* 0x000fe4000ff3e0ff */
[----:B------:R-:W-:-:S02]  /*2a50*/  IADD3.X R11, PT, PT, RZ, UR11, RZ, P2, !PT ;  /* 0x0000000bff0b7c10 */ /* 0x000fc400097fe4ff */
[----:B------:R-:W-:Y:S02]  /*2a60*/  IADD3.X R7, PT, PT, RZ, UR11, RZ, P0, !PT ;  /* 0x0000000bff077c10 */ /* 0x000fe400087fe4ff */
[----:B------:R-:W-:Y:S01]  /*2a70*/  IADD3.X R9, PT, PT, RZ, UR11, RZ, P1, !PT ;  /* 0x0000000bff097c10 */ /* 0x000fe20008ffe4ff */
[----:B------:R-:W2:Y:S04]  /*2a80*/  LDG.E.U8 R10, desc[UR4][R10.64] ;  /* 0x000000040a0a7981 */ /* 0x000ea8000c1e1100 */
[----:B------:R-:W3:Y:S04]  /*2a90*/  LDG.E.U8 R6, desc[UR4][R6.64] ;  /* 0x0000000406067981 */ /* 0x000ee8000c1e1100 */
[----:B------:R-:W4:Y:S01]  /*2aa0*/  LDG.E.U8 R8, desc[UR4][R8.64] ;  /* 0x0000000408087981 */ /* 0x000f22000c1e1100 */
[----:B------:R-:W0:Y:S01]  /*2ab0*/  F2F.F64.F32 R4, R14 ;  /* 0x0000000e00047310 */ /* 0x000e220000201800 */
[----:B------:R-:W-:Y:S01]  /*2ac0*/  HFMA2 R12, -RZ, RZ, 0, 0 ;  /* 0x00000000ff0c7431 */ /* 0x000fe200000001ff */
[----:B------:R-:W-:-:S06]  /*2ad0*/  MOV R13, 0x3ff80000 ;  /* 0x3ff80000000d7802 */ /* 0x000fcc0000000f00 */
        /* <DEDUP_REMOVED lines=16> */
[----:B------:R-:W-:Y:S02]  /*2be0*/  @P0 IADD3 R6, P4, PT, R0, UR8, RZ ;  /* 0x0000000800060c10 */ /* 0x000fe4000ff9e0ff */
[----:B0-----:R-:W-:Y:S02]  /*2bf0*/  SEL R9, R7, 0xffff, !P3 ;  /* 0x0000ffff07097807 */ /* 0x001fe40005800000 */
[----:B------:R-:W-:-:S02]  /*2c00*/  IADD3.X R5, PT, PT, RZ, UR9, RZ, P2, !PT ;  /* 0x00000009ff057c10 */ /* 0x000fc400097fe4ff */
[----:B-1----:R-:W-:Y:S02]  /*2c10*/  SEL R11, R8, 0xffff, !P1 ;  /* 0x0000ffff080b7807 */ /* 0x002fe40004800000 */
[----:B------:R-:W-:Y:S02]  /*2c20*/  MOV R10, 0xff ;  /* 0x000000ff000a7802 */ /* 0x000fe40000000f00 */
[----:B------:R-:W-:Y:S01]  /*2c30*/  @P0 IADD3.X R7, PT, PT, RZ, UR9, RZ, P4, !PT ;  /* 0x00000009ff070c10 */ /* 0x000fe2000a7fe4ff */
        /* <DEDUP_REMOVED lines=9> */
        .weak           $__internal_3_$__cuda_sm20_sqrt_rn_f32_slowpath
        .type           $__internal_3_$__cuda_sm20_sqrt_rn_f32_slowpath,@function
        .size           $__internal_3_$__cuda_sm20_sqrt_rn_f32_slowpath,($__internal_4_$__cuda_sm3x_div_rn_noftz_f32_slowpath - $__internal_3_$__cuda_sm20_sqrt_rn_f32_slowpath)
$__internal_3_$__cuda_sm20_sqrt_rn_f32_slowpath:
[----:B------:R-:W-:-:S13]  /*2cd0*/  LOP3.LUT P0, RZ, R0, 0x7fffffff, RZ, 0xc0, !PT ;  /* 0x7fffffff00ff7812 */ /* 0x000fda000780c0ff */
[----:B------:R-:W-:Y:S01]  /*2ce0*/  @!P0 MOV R4, R0 ;  /* 0x0000000000048202 */ /* 0x000fe20000000f00 */
[----:B------:R-:W-:Y:S06]  /*2cf0*/  @!P0 BRA `(.L_x_47) ;  /* 0x0000000000408947 */ /* 0x000fec0003800000 */
[----:B------:R-:W-:-:S13]  /*2d00*/  FSETP.GEU.FTZ.AND P0, PT, R0, RZ, PT ;  /* 0x000000ff0000720b */ /* 0x000fda0003f1e000 */
        /* <DEDUP_REMOVED lines=15> */
.L_x_47:
[----:B------:R-:W-:Y:S01]  /*2e00*/  HFMA2 R5, -RZ, RZ, 0, 0 ;  /* 0x00000000ff057431 */ /* 0x000fe200000001ff */
[----:B------:R-:W-:Y:S02]  /*2e10*/  MOV R0, R4 ;  /* 0x0000000400007202 */ /* 0x000fe40000000f00 */
[----:B------:R-:W-:-:S04]  /*2e20*/  MOV R4, R9 ;  /* 0x0000000900047202 */ /* 0x000fc80000000f00 */
[----:B------:R-:W-:Y:S05]  /*2e30*/  RET.REL.NODEC R4 `(_Z10Operation1PhS_jjjjf) ;  /* 0xffffffd004707950 */ /* 0x000fea0003c3ffff */
        .weak           $__internal_4_$__cuda_sm3x_div_rn_noftz_f32_slowpath
        .type           $__internal_4_$__cuda_sm3x_div_rn_noftz_f32_slowpath,@function
        .size           $__internal_4_$__cuda_sm3x_div_rn_noftz_f32_slowpath,(.L_x_64 - $__internal_4_$__cuda_sm3x_div_rn_noftz_f32_slowpath)
$__internal_4_$__cuda_sm3x_div_rn_noftz_f32_slowpath:
[----:B------:R-:W0:Y:S01]  /*2e40*/  LDC R3, c[0x0][0x3a0] ;  /* 0x0000e800ff037b82 */ /* 0x000e220000000800 */
[----:B------:R-:W-:Y:S01]  /*2e50*/  SHF.R.U32.HI R5, RZ, 0x17, R0 ;  /* 0x00000017ff057819 */ /* 0x000fe20000011600 */
[----:B------:R-:W1:Y:S01]  /*2e60*/  LDCU UR6, c[0x0][0x3a0] ;  /* 0x00007400ff0677ac */ /* 0x000e620008000800 */
[----:B------:R-:W-:Y:S02]  /*2e70*/  BSSY.RECONVERGENT B1, `(.L_x_48) ;  /* 0x0000063000017945 */ /* 0x000fe40003800200 */
[----:B------:R-:W-:-:S04]  /*2e80*/  LOP3.LUT R10, R5, 0xff, RZ, 0xc0, !PT ;  /* 0x000000ff050a7812 */ /* 0x000fc800078ec0ff */
[----:B------:R-:W-:Y:S02]  /*2e90*/  IADD3 R9, PT, PT, R10, -0x1, RZ ;  /* 0xffffffff0a097810 */ /* 0x000fe40007ffe0ff */
[----:B-1----:R-:W-:Y:S02]  /*2ea0*/  MOV R5, UR6 ;  /* 0x0000000600057c02 */ /* 0x002fe40008000f00 */
[----:B0-----:R-:W-:-:S04]  /*2eb0*/  SHF.R.U32.HI R6, RZ, 0x17, R3 ;  /* 0x00000017ff067819 */ /* 0x001fc80000011603 */
[----:B------:R-:W-:-:S04]  /*2ec0*/  LOP3.LUT R6, R6, 0xff, RZ, 0xc0, !PT ;  /* 0x000000ff06067812 */ /* 0x000fc800078ec0ff */
[----:B------:R-:W-:-:S04]  /*2ed0*/  IADD3 R8, PT, PT, R6, -0x1, RZ ;  /* 0xffffffff06087810 */ /* 0x000fc80007ffe0ff */
[----:B------:R-:W-:-:S04]  /*2ee0*/  ISETP.GT.U32.AND P0, PT, R8, 0xfd, PT ;  /* 0x000000fd0800780c */ /* 0x000fc80003f04070 */
[----:B------:R-:W-:-:S13]  /*2ef0*/  ISETP.GT.U32.OR P0, PT, R9, 0xfd, P0 ;  /* 0x000000fd0900780c */ /* 0x000fda0000704470 */
[----:B------:R-:W-:Y:S01]  /*2f00*/  @!P0 MOV R7, RZ ;  /* 0x000000ff00078202 */ /* 0x000fe20000000f00 */
[----:B------:R-:W-:Y:S06]  /*2f10*/  @!P0 BRA `(.L_x_49) ;  /* 0x00000000005c8947 */ /* 0x000fec0003800000 */
[----:B------:R-:W-:Y:S02]  /*2f20*/  FSETP.GTU.FTZ.AND P0, PT, |R0|, +INF , PT ;  /* 0x7f8000000000780b */ /* 0x000fe40003f1c200 */
[----:B------:R-:W-:-:S04]  /*2f30*/  FSETP.GTU.FTZ.AND P1, PT, |R3|, +INF , PT ;  /* 0x7f8000000300780b */ /* 0x000fc80003f3c200 */
[----:B------:R-:W-:-:S13]  /*2f40*/  PLOP3.LUT P0, PT, P0, P1, PT, 0xf8, 0x8f ;  /* 0x00000000008f781c */ /* 0x000fda0000703f70 */
[----:B------:R-:W-:Y:S05]  /*2f50*/  @P0 BRA `(.L_x_50) ;  /* 0x00000004004c0947 */ /* 0x000fea0003800000 */
[----:B------:R-:W-:-:S13]  /*2f60*/  LOP3.LUT P0, RZ, R5, 0x7fffffff, R0, 0xc8, !PT ;  /* 0x7fffffff05ff7812 */ /* 0x000fda000780c800 */
[----:B------:R-:W-:Y:S05]  /*2f70*/  @!P0 BRA `(.L_x_51) ;  /* 0x00000004003c8947 */ /* 0x000fea0003800000 */
[C---:B------:R-:W-:Y:S02]  /*2f80*/  FSETP.NEU.FTZ.AND P2, PT, |R0|.reuse, +INF , PT ;  /* 0x7f8000000000780b */ /* 0x040fe40003f5d200 */
[----:B------:R-:W-:Y:S02]  /*2f90*/  FSETP.NEU.FTZ.AND P1, PT, |R3|, +INF , PT ;  /* 0x7f8000000300780b */ /* 0x000fe40003f3d200 */
[----:B------:R-:W-:-:S11]  /*2fa0*/  FSETP.NEU.FTZ.AND P0, PT, |R0|, +INF , PT ;  /* 0x7f8000000000780b */ /* 0x000fd60003f1d200 */
[----:B------:R-:W-:Y:S05]  /*2fb0*/  @!P1 BRA !P2, `(.L_x_51) ;  /* 0x00000004002c9947 */ /* 0x000fea0005000000 */
[----:B------:R-:W-:-:S04]  /*2fc0*/  LOP3.LUT P2, RZ, R0, 0x7fffffff, RZ, 0xc0, !PT ;  /* 0x7fffffff00ff7812 */ /* 0x000fc8000784c0ff */
[----:B------:R-:W-:-:S13]  /*2fd0*/  PLOP3.LUT P1, PT, P1, P2, PT, 0x2f, 0xf2 ;  /* 0x0000000000f2781c */ /* 0x000fda0000f24577 */
[----:B------:R-:W-:Y:S05]  /*2fe0*/  @P1 BRA `(.L_x_52) ;  /* 0x0000000400181947 */ /* 0x000fea0003800000 */
[----:B------:R-:W-:-:S04]  /*2ff0*/  LOP3.LUT P1, RZ, R5, 0x7fffffff, RZ, 0xc0, !PT ;  /* 0x7fffffff05ff7812 */ /* 0x000fc8000782c0ff */
[----:B------:R-:W-:-:S13]  /*3000*/  PLOP3.LUT P0, PT, P0, P1, PT, 0x2f, 0xf2 ;  /* 0x0000000000f2781c */ /* 0x000fda0000702577 */
[----:B------:R-:W-:Y:S05]  /*3010*/  @P0 BRA `(.L_x_53) ;  /* 0x0000000400000947 */ /* 0x000fea0003800000 */
[----:B------:R-:W-:Y:S02]  /*3020*/  ISETP.GE.AND P0, PT, R9, RZ, PT ;  /* 0x000000ff0900720c */ /* 0x000fe40003f06270 */
[----:B------:R-:W-:-:S11]  /*3030*/  ISETP.GE.AND P1, PT, R8, RZ, PT ;  /* 0x000000ff0800720c */ /* 0x000fd60003f26270 */
[----:B------:R-:W-:Y:S01]  /*3040*/  @P0 MOV R7, RZ ;  /* 0x000000ff00070202 */ /* 0x000fe20000000f00 */
[----:B------:R-:W-:Y:S01]  /*3050*/  @!P0 FFMA R0, R0, 1.84467440737095516160e+19, RZ ;  /* 0x5f80000000008823 */ /* 0x000fe200000000ff */
[----:B------:R-:W-:Y:S01]  /*3060*/  @!P0 MOV R7, 0xffffffc0 ;  /* 0xffffffc000078802 */ /* 0x000fe20000000f00 */
[----:B------:R-:W-:-:S03]  /*3070*/  @!P1 FFMA R5, R3, 1.84467440737095516160e+19, RZ ;  /* 0x5f80000003059823 */ /* 0x000fc600000000ff */
[----:B------:R-:W-:-:S07]  /*3080*/  @!P1 IADD3 R7, PT, PT, R7, 0x40, RZ ;  /* 0x0000004007079810 */ /* 0x000fce0007ffe0ff */
.L_x_49:
[----:B------:R-:W-:Y:S01]  /*3090*/  LEA R8, R6, 0xc0800000, 0x17 ;  /* 0xc080000006087811 */ /* 0x000fe200078eb8ff */
[----:B------:R-:W-:Y:S01]  /*30a0*/  BSSY.RECONVERGENT B2, `(.L_x_54) ;  /* 0x0000036000027945 */ /* 0x000fe20003800200 */
[----:B------:R-:W-:Y:S02]  /*30b0*/  IADD3 R3, PT, PT, R10, -0x7f, RZ ;  /* 0xffffff810a037810 */ /* 0x000fe40007ffe0ff */
[----:B------:R-:W-:Y:S02]  /*30c0*/  IADD3 R8, PT, PT, -R8, R5, RZ ;  /* 0x0000000508087210 */ /* 0x000fe40007ffe1ff */
[C---:B------:R-:W-:Y:S01]  /*30d0*/  IADD3 R6, PT, PT, R3.reuse, 0x7f, -R6 ;  /* 0x0000007f03067810 */ /* 0x040fe20007ffe806 */
[----:B------:R-:W-:Y:S01]  /*30e0*/  IMAD R0, R3, -0x800000, R0 ;  /* 0xff80000003007824 */ /* 0x000fe200078e0200 */
[----:B------:R-:W0:Y:S01]  /*30f0*/  MUFU.RCP R5, R8 ;  /* 0x0000000800057308 */ /* 0x000e220000001000 */
[----:B------:R-:W-:Y:S01]  /*3100*/  FADD.FTZ R9, -R8, -RZ ;  /* 0x800000ff08097221 */ /* 0x000fe20000010100 */
[----:B------:R-:W-:-:S03]  /*3110*/  IADD3 R6, PT, PT, R6, R7, RZ ;  /* 0x0000000706067210 */ /* 0x000fc60007ffe0ff */
[----:B0-----:R-:W-:-:S04]  /*3120*/  FFMA R10, R5, R9, 1 ;  /* 0x3f800000050a7423 */ /* 0x001fc80000000009 */
[----:B------:R-:W-:-:S04]  /*3130*/  FFMA R12, R5, R10, R5 ;  /* 0x0000000a050c7223 */ /* 0x000fc80000000005 */
[----:B------:R-:W-:-:S04]  /*3140*/  FFMA R5, R0, R12, RZ ;  /* 0x0000000c00057223 */ /* 0x000fc800000000ff */
[----:B------:R-:W-:-:S04]  /*3150*/  FFMA R10, R9, R5, R0 ;  /* 0x00000005090a7223 */ /* 0x000fc80000000000 */
[----:B------:R-:W-:-:S04]  /*3160*/  FFMA R11, R12, R10, R5 ;  /* 0x0000000a0c0b7223 */ /* 0x000fc80000000005 */
[----:B------:R-:W-:-:S04]  /*3170*/  FFMA R10, R9, R11, R0 ;  /* 0x0000000b090a7223 */ /* 0x000fc80000000000 */
[----:B------:R-:W-:-:S05]  /*3180*/  FFMA R0, R12, R10, R11 ;  /* 0x0000000a0c007223 */ /* 0x000fca000000000b */
[----:B------:R-:W-:-:S04]  /*3190*/  SHF.R.U32.HI R3, RZ, 0x17, R0 ;  /* 0x00000017ff037819 */ /* 0x000fc80000011600 */
[----:B------:R-:W-:-:S04]  /*31a0*/  LOP3.LUT R3, R3, 0xff, RZ, 0xc0, !PT ;  /* 0x000000ff03037812 */ /* 0x000fc800078ec0ff */
[----:B------:R-:W-:-:S04]  /*31b0*/  IADD3 R7, PT, PT, R3, R6, RZ ;  /* 0x0000000603077210 */ /* 0x000fc80007ffe0ff */
[----:B------:R-:W-:-:S04]  /*31c0*/  IADD3 R3, PT, PT, R7, -0x1, RZ ;  /* 0xffffffff07037810 */ /* 0x000fc80007ffe0ff */
[----:B------:R-:W-:-:S13]  /*31d0*/  ISETP.GE.U32.AND P0, PT, R3, 0xfe, PT ;  /* 0x000000fe0300780c */ /* 0x000fda0003f06070 */
[----:B------:R-:W-:Y:S05]  /*31e0*/  @!P0 BRA `(.L_x_55) ;  /* 0x0000000000808947 */ /* 0x000fea0003800000 */
[----:B------:R-:W-:-:S13]  /*31f0*/  ISETP.GT.AND P0, PT, R7, 0xfe, PT ;  /* 0x000000fe0700780c */ /* 0x000fda0003f04270 */
[----:B------:R-:W-:Y:S05]  /*3200*/  @P0 BRA `(.L_x_56) ;  /* 0x00000000006c0947 */ /* 0x000fea0003800000 */
[----:B------:R-:W-:-:S13]  /*3210*/  ISETP.GE.AND P0, PT, R7, 0x1, PT ;  /* 0x000000010700780c */ /* 0x000fda0003f06270 */
[----:B------:R-:W-:Y:S05]  /*3220*/  @P0 BRA `(.L_x_57) ;  /* 0x0000000000740947 */ /* 0x000fea0003800000 */
[----:B------:R-:W-:Y:S02]  /*3230*/  ISETP.GE.AND P0, PT, R7, -0x18, PT ;  /* 0xffffffe80700780c */ /* 0x000fe40003f06270 */
[----:B------:R-:W-:-:S11]  /*3240*/  LOP3.LUT R0, R0, 0x80000000, RZ, 0xc0, !PT ;  /* 0x8000000000007812 */ /* 0x000fd600078ec0ff */
[----:B------:R-:W-:Y:S05]  /*3250*/  @!P0 BRA `(.L_x_57) ;  /* 0x0000000000688947 */ /* 0x000fea0003800000 */
[CCC-:B------:R-:W-:Y:S01]  /*3260*/  FFMA.RZ R3, R12.reuse, R10.reuse, R11.reuse ;  /* 0x0000000a0c037223 */ /* 0x1c0fe2000000c00b */
[C---:B------:R-:W-:Y:S01]  /*3270*/  IADD3 R8, PT, PT, R7.reuse, 0x20, RZ ;  /* 0x0000002007087810 */ /* 0x040fe20007ffe0ff */
[CCC-:B------:R-:W-:Y:S01]  /*3280*/  FFMA.RM R6, R12.reuse, R10.reuse, R11.reuse ;  /* 0x0000000a0c067223 */ /* 0x1c0fe2000000400b */
[----:B------:R-:W-:Y:S02]  /*3290*/  ISETP.NE.AND P2, PT, R7, RZ, PT ;  /* 0x000000ff0700720c */ /* 0x000fe40003f45270 */
[----:B------:R-:W-:Y:S01]  /*32a0*/  LOP3.LUT R5, R3, 0x7fffff, RZ, 0xc0, !PT ;  /* 0x007fffff03057812 */ /* 0x000fe200078ec0ff */
[----:B------:R-:W-:Y:S01]  /*32b0*/  FFMA.RP R3, R12, R10, R11 ;  /* 0x0000000a0c037223 */ /* 0x000fe2000000800b */
[----:B------:R-:W-:Y:S02]  /*32c0*/  ISETP.NE.AND P1, PT, R7, RZ, PT ;  /* 0x000000ff0700720c */ /* 0x000fe40003f25270 */
[----:B------:R-:W-:Y:S02]  /*32d0*/  LOP3.LUT R5, R5, 0x800000, RZ, 0xfc, !PT ;  /* 0x0080000005057812 */ /* 0x000fe400078efcff */
[----:B------:R-:W-:-:S02]  /*32e0*/  IADD3 R7, PT, PT, -R7, RZ, RZ ;  /* 0x000000ff07077210 */ /* 0x000fc40007ffe1ff */
[----:B------:R-:W-:Y:S02]  /*32f0*/  SHF.L.U32 R8, R5, R8, RZ ;  /* 0x0000000805087219 */ /* 0x000fe400000006ff */
[----:B------:R-:W-:Y:S02]  /*3300*/  FSETP.NEU.FTZ.AND P0, PT, R3, R6, PT ;  /* 0x000000060300720b */ /* 0x000fe40003f1d000 */
[----:B------:R-:W-:Y:S02]  /*3310*/  SEL R6, R7, RZ, P2 ;  /* 0x000000ff07067207 */ /* 0x000fe40001000000 */
[----:B------:R-:W-:Y:S02]  /*3320*/  ISETP.NE.AND P1, PT, R8, RZ, P1 ;  /* 0x000000ff0800720c */ /* 0x000fe40000f25270 */
[----:B------:R-:W-:Y:S02]  /*3330*/  SHF.R.U32.HI R6, RZ, R6, R5 ;  /* 0x00000006ff067219 */ /* 0x000fe40000011605 */
[----:B------:R-:W-:-:S02]  /*3340*/  PLOP3.LUT P0, PT, P0, P1, PT, 0xf8, 0x8f ;  /* 0x00000000008f781c */ /* 0x000fc40000703f70 */
[----:B------:R-:W-:Y:S02]  /*3350*/  SHF.R.U32.HI R8, RZ, 0x1, R6 ;  /* 0x00000001ff087819 */ /* 0x000fe40000011606 */
[----:B------:R-:W-:-:S04]  /*3360*/  SEL R3, RZ, 0x1, !P0 ;  /* 0x00000001ff037807 */ /* 0x000fc80004000000 */
[----:B------:R-:W-:-:S04]  /*3370*/  LOP3.LUT R3, R3, 0x1, R8, 0xf8, !PT ;  /* 0x0000000103037812 */ /* 0x000fc800078ef808 */
[----:B------:R-:W-:-:S04]  /*3380*/  LOP3.LUT R3, R3, R6, RZ, 0xc0, !PT ;  /* 0x0000000603037212 */ /* 0x000fc800078ec0ff */
[----:B------:R-:W-:-:S04]  /*3390*/  IADD3 R3, PT, PT, R8, R3, RZ ;  /* 0x0000000308037210 */ /* 0x000fc80007ffe0ff */
[----:B------:R-:W-:Y:S01]  /*33a0*/  LOP3.LUT R0, R3, R0, RZ, 0xfc, !PT ;  /* 0x0000000003007212 */ /* 0x000fe200078efcff */
[----:B------:R-:W-:Y:S06]  /*33b0*/  BRA `(.L_x_57) ;  /* 0x0000000000107947 */ /* 0x000fec0003800000 */
.L_x_56:
[----:B------:R-:W-:-:S04]  /*33c0*/  LOP3.LUT R0, R0, 0x80000000, RZ, 0xc0, !PT ;  /* 0x8000000000007812 */ /* 0x000fc800078ec0ff */
[----:B------:R-:W-:Y:S01]  /*33d0*/  LOP3.LUT R0, R0, 0x7f800000, RZ, 0xfc, !PT ;  /* 0x7f80000000007812 */ /* 0x000fe200078efcff */
[----:B------:R-:W-:Y:S06]  /*33e0*/  BRA `(.L_x_57) ;  /* 0x0000000000047947 */ /* 0x000fec0003800000 */
.L_x_55:
[----:B------:R-:W-:-:S07]  /*33f0*/  LEA R0, R6, R0, 0x17 ;  /* 0x0000000006007211 */ /* 0x000fce00078eb8ff */
.L_x_57:
[----:B------:R-:W-:Y:S05]  /*3400*/  BSYNC.RECONVERGENT B2 ;  /* 0x0000000000027941 */ /* 0x000fea0003800200 */
.L_x_54:
[----:B------:R-:W-:Y:S05]  /*3410*/  BRA `(.L_x_58) ;  /* 0x0000000000207947 */ /* 0x000fea0003800000 */
.L_x_53:
[----:B------:R-:W-:-:S04]  /*3420*/  LOP3.LUT R0, R5, 0x80000000, R0, 0x48, !PT ;  /* 0x8000000005007812 */ /* 0x000fc800078e4800 */
[----:B------:R-:W-:Y:S01]  /*3430*/  LOP3.LUT R0, R0, 0x7f800000, RZ, 0xfc, !PT ;  /* 0x7f80000000007812 */ /* 0x000fe200078efcff */
[----:B------:R-:W-:Y:S06]  /*3440*/  BRA `(.L_x_58) ;  /* 0x0000000000147947 */ /* 0x000fec0003800000 */
.L_x_52:
[----:B------:R-:W-:Y:S01]  /*3450*/  LOP3.LUT R0, R5, 0x80000000, R0, 0x48, !PT ;  /* 0x8000000005007812 */ /* 0x000fe200078e4800 */
[----:B------:R-:W-:Y:S06]  /*3460*/  BRA `(.L_x_58) ;  /* 0x00000000000c7947 */ /* 0x000fec0003800000 */
.L_x_51:
[----:B------:R-:W0:Y:S01]  /*3470*/  MUFU.RSQ R0, -QNAN ;  /* 0xffc0000000007908 */ /* 0x000e220000001400 */
[----:B------:R-:W-:Y:S05]  /*3480*/  BRA `(.L_x_58) ;  /* 0x0000000000047947 */ /* 0x000fea0003800000 */
.L_x_50:
[----:B------:R-:W-:-:S07]  /*3490*/  FADD.FTZ R0, R0, R3 ;  /* 0x0000000300007221 */ /* 0x000fce0000010000 */
.L_x_58:
[----:B------:R-:W-:Y:S05]  /*34a0*/  BSYNC.RECONVERGENT B1 ;  /* 0x0000000000017941 */ /* 0x000fea0003800200 */
.L_x_48:
[----:B------:R-:W-:-:S04]  /*34b0*/  HFMA2 R5, -RZ, RZ, 0, 0 ;  /* 0x00000000ff057431 */ /* 0x000fc800000001ff */
[----:B0-----:R-:W-:Y:S05]  /*34c0*/  RET.REL.NODEC R4 `(_Z10Operation1PhS_jjjjf) ;  /* 0xffffffc804cc7950 */ /* 0x001fea0003c3ffff */
.L_x_59:
        /* <DEDUP_REMOVED lines=11> */
.L_x_64:


//--------------------- .nv.shared.reserved.0     --------------------------
	.section	.nv.shared.reserved.0,"aw",@nobits
	.weak		__nv_reservedSMEM_offset_0_alias
	.size		__nv_reservedSMEM_offset_0_alias, 0, 64
	.other		__nv_reservedSMEM_offset_0_alias,@"STO_CUDA_RESERVED_SHARED STV_DEFAULT"
__nv_reservedSMEM_offset_0_alias:
	.zero		0
	.zero		64


//--------------------- .nv.constant0._Z11Operation3BPhS_jjjjfj --------------------------
	.section	.nv.constant0._Z11Operation3BPhS_jjjjfj,"a",@progbits
	.sectionflags	@""
	.align	4
.nv.constant0._Z11Operation3BPhS_jjjjfj:
	.zero		936


//--------------------- .nv.constant0._Z11Operation3APjS_jjjjfj --------------------------
	.section	.nv.constant0._Z11Operation3APjS_jjjjfj,"a",@progbits
	.sectionflags	@""
	.align	4
.nv.constant0._Z11Operation3APjS_jjjjfj:
	.zero		936


//--------------------- .nv.constant0._Z10Operation2PhS_jjjjf --------------------------
	.section	.nv.constant0._Z10Operation2PhS_jjjjf,"a",@progbits
	.sectionflags	@""
	.align	4
.nv.constant0._Z10Operation2PhS_jjjjf:
	.zero		932


//--------------------- .nv.constant0._Z10Operation1PhS_jjjjf --------------------------
	.section	.nv.constant0._Z10Operation1PhS_jjjjf,"a",@progbits
	.sectionflags	@""
	.align	4
.nv.constant0._Z10Operation1PhS_jjjjf:
	.zero		932


//--------------------- SYMBOLS --------------------------

	.type		.nv.reservedSmem.offset0,@object
	.size		.nv.reservedSmem.offset0,0x4
